def attn_fwd(
    Q,
    K,
    V,
    Out,
    Lse,
    sm_scale,
    stride_qz,
    stride_qh,
    stride_qm,
    stride_qk,
    stride_kz,
    stride_kh,
    stride_kn,
    stride_kk,
    stride_vz,
    stride_vh,
    stride_vn,
    stride_vk,
    stride_oz,
    stride_oh,
    stride_om,
    stride_ok,
    seqlen_q,
    seqlen_k,
    BLOCK_M: tl.constexpr,
    BLOCK_N: tl.constexpr,
    HEAD_DIM: tl.constexpr,
    CAUSAL: tl.constexpr,
):
    start_m = tl.program_id(0)
    off_hz = tl.program_id(1)
    q_off = off_hz * stride_qh
    k_off = off_hz * stride_kh
    v_off = off_hz * stride_vh
    offs_m = start_m * BLOCK_M + tl.arange(0, BLOCK_M)
    offs_d = tl.arange(0, HEAD_DIM)
    offs_n = tl.arange(0, BLOCK_N)
    q_ptrs = Q + q_off + offs_m[:, None] * stride_qm + offs_d[None, :] * stride_qk
    k_ptrs = K + k_off + offs_d[:, None] * stride_kk + offs_n[None, :] * stride_kn
    v_ptrs = V + v_off + offs_n[:, None] * stride_vn + offs_d[None, :] * stride_vk
    m_i = tl.full([BLOCK_M], float("-inf"), dtype=tl.float32)
    l_i = tl.zeros([BLOCK_M], dtype=tl.float32) + 1.0
    acc = tl.zeros([BLOCK_M, HEAD_DIM], dtype=tl.float32)
    q = tl.load(q_ptrs)
    acc, l_i, m_i = _attn_fwd_inner(
        acc,
        l_i,
        m_i,
        q,
        k_ptrs,
        v_ptrs,
        sm_scale,
        stride_kn,
        stride_vn,
        start_m,
        seqlen_k,
        BLOCK_M,
        BLOCK_N,
        HEAD_DIM,
        CAUSAL,
    )
    acc = acc / l_i[:, None]
    lse = m_i + tl.math.log2(l_i) / 1.4426950408889634
    o_ptrs = (
        Out
        + off_hz * stride_oh
        + offs_m[:, None] * stride_om
        + offs_d[None, :] * stride_ok
    )
    tl.store(o_ptrs, acc.to(Out.dtype.element_ty))
    tl.store(Lse + off_hz * seqlen_q + offs_m, lse)

# config = {"BLOCK_M": 32, "BLOCK_N": 64, "HEAD_DIM": 64, "arch": "sm_80", "causal": true, "dtype": "fp16", "num_stages": 3, "num_warps": 8}
# arch = sm_80


// ===== COMPILED SASS (sm_80) =====

	.target	sm_80

	.elftype	@"ET_EXEC"


//--------------------- .note.nv.tkinfo           --------------------------
	.section	.note.nv.tkinfo,"",@"SHT_NOTE"
	.sectionflags	@"SHF_NOTE_NV_TKINFO"
	.tkinfo
        /*0018*/ 	.word	0x00000002
        /*0030*/ 	.string	""
        /*0030*/ 	.string	"ptxas"
        /*0030*/ 	.string	"Cuda compilation tools, release 13.0, V13.0.88"
        /*0030*/ 	.string	"Build cuda_13.0.r13.0/compiler.36424714_0"
        /*0030*/ 	.string	"-v  -suppress-debug-info  -lineinfo  -arch sm_80 "



//--------------------- .note.nv.cuinfo           --------------------------
	.section	.note.nv.cuinfo,"",@"SHT_NOTE"
	.sectionflags	@"SHF_NOTE_NV_CUINFO"
        /*0018*/ 	.short	0x0002
        /*001a*/ 	.short	0x0050
        /*001c*/ 	.short	0x0082
	.zero		2


//--------------------- .nv.info                  --------------------------
	.section	.nv.info,"",@"SHT_CUDA_INFO"
	.align	4


	//----- nvinfo : EIATTR_REGCOUNT
	.align		4
        /*0000*/ 	.byte	0x04, 0x2f
        /*0002*/ 	.short	(.L_2 - .L_1)
	.align		4
.L_1:
        /*0004*/ 	.word	index@(attn_fwd)
        /*0008*/ 	.word	0x000000aa


	//----- nvinfo : EIATTR_FRAME_SIZE
	.align		4
.L_2:
        /*000c*/ 	.byte	0x04, 0x11
        /*000e*/ 	.short	(.L_4 - .L_3)
	.align		4
.L_3:
        /*0010*/ 	.word	index@(attn_fwd)
        /*0014*/ 	.word	0x00000000


	//----- nvinfo : EIATTR_MIN_STACK_SIZE
	.align		4
.L_4:
        /*0018*/ 	.byte	0x04, 0x12
        /*001a*/ 	.short	(.L_6 - .L_5)
	.align		4
.L_5:
        /*001c*/ 	.word	index@(attn_fwd)
        /*0020*/ 	.word	0x00000000
.L_6:


//--------------------- .nv.info.attn_fwd         --------------------------
	.section	.nv.info.attn_fwd,"",@"SHT_CUDA_INFO"
	.sectionflags	@""
	.align	4


	//----- nvinfo : EIATTR_CUDA_API_VERSION
	.align		4
        /*0000*/ 	.byte	0x04, 0x37
        /*0002*/ 	.short	(.L_8 - .L_7)
.L_7:
        /*0004*/ 	.word	0x00000082


	//----- nvinfo : EIATTR_SW2861232_WAR
	.align		4
.L_8:
        /*0008*/ 	.byte	0x01, 0x35
	.zero		2


	//----- nvinfo : EIATTR_PARAM_CBANK
	.align		4
        /*000c*/ 	.byte	0x04, 0x0a
        /*000e*/ 	.short	(.L_10 - .L_9)
	.align		4
.L_9:
        /*0010*/ 	.word	index@(.nv.constant0.attn_fwd)
        /*0014*/ 	.short	0x0160
        /*0016*/ 	.short	0x0088


	//----- nvinfo : EIATTR_CBANK_PARAM_SIZE
	.align		4
.L_10:
        /*0018*/ 	.byte	0x03, 0x19
        /*001a*/ 	.short	0x0088


	//----- nvinfo : EIATTR_KPARAM_INFO
	.align		4
        /*001c*/ 	.byte	0x04, 0x17
        /*001e*/ 	.short	(.L_12 - .L_11)
.L_11:
        /*0020*/ 	.word	0x00000000
        /*0024*/ 	.short	0x0019
        /*0026*/ 	.short	0x0080
        /*0028*/ 	.byte	0x00, 0xf4, 0x21, 0x00


	//----- nvinfo : EIATTR_KPARAM_INFO
	.align		4
.L_12:
        /*002c*/ 	.byte	0x04, 0x17
        /*002e*/ 	.short	(.L_14 - .L_13)
.L_13:
        /*0030*/ 	.word	0x00000000
        /*0034*/ 	.short	0x0018
        /*0036*/ 	.short	0x0078
        /*0038*/ 	.byte	0x00, 0xf4, 0x21, 0x00


	//----- nvinfo : EIATTR_KPARAM_INFO
	.align		4
.L_14:
        /*003c*/ 	.byte	0x04, 0x17
        /*003e*/ 	.short	(.L_16 - .L_15)
.L_15:
        /*0040*/ 	.word	0x00000000
        /*0044*/ 	.short	0x0017
        /*0046*/ 	.short	0x0070
        /*0048*/ 	.byte	0x00, 0xf0, 0x11, 0x00


	//----- nvinfo : EIATTR_KPARAM_INFO
	.align		4
.L_16:
        /*004c*/ 	.byte	0x04, 0x17
        /*004e*/ 	.short	(.L_18 - .L_17)
.L_17:
        /*0050*/ 	.word	0x00000000
        /*0054*/ 	.short	0x0016
        /*0056*/ 	.short	0x006c
        /*0058*/ 	.byte	0x00, 0xf0, 0x11, 0x00


	//----- nvinfo : EIATTR_KPARAM_INFO
	.align		4
.L_18:
        /*005c*/ 	.byte	0x04, 0x17
        /*005e*/ 	.short	(.L_20 - .L_19)
.L_19:
        /*0060*/ 	.word	0x00000000
        /*0064*/ 	.short	0x0015
        /*0066*/ 	.short	0x0068
        /*0068*/ 	.byte	0x00, 0xf0, 0x11, 0x00


	//----- nvinfo : EIATTR_KPARAM_INFO
	.align		4
.L_20:
        /*006c*/ 	.byte	0x04, 0x17
        /*006e*/ 	.short	(.L_22 - .L_21)
.L_21:
        /*0070*/ 	.word	0x00000000
        /*0074*/ 	.short	0x0014
        /*0076*/ 	.short	0x0064
        /*0078*/ 	.byte	0x00, 0xf0, 0x11, 0x00


	//----- nvinfo : EIATTR_KPARAM_INFO
	.align		4
.L_22:
        /*007c*/ 	.byte	0x04, 0x17
        /*007e*/ 	.short	(.L_24 - .L_23)
.L_23:
        /*0080*/ 	.word	0x00000000
        /*0084*/ 	.short	0x0013
        /*0086*/ 	.short	0x0060
        /*0088*/ 	.byte	0x00, 0xf0, 0x11, 0x00


	//----- nvinfo : EIATTR_KPARAM_INFO
	.align		4
.L_24:
        /*008c*/ 	.byte	0x04, 0x17
        /*008e*/ 	.short	(.L_26 - .L_25)
.L_25:
        /*0090*/ 	.word	0x00000000
        /*0094*/ 	.short	0x0012
        /*0096*/ 	.short	0x005c
        /*0098*/ 	.byte	0x00, 0xf0, 0x11, 0x00


	//----- nvinfo : EIATTR_KPARAM_INFO
	.align		4
.L_26:
        /*009c*/ 	.byte	0x04, 0x17
        /*009e*/ 	.short	(.L_28 - .L_27)
.L_27:
        /*00a0*/ 	.word	0x00000000
        /*00a4*/ 	.short	0x0011
        /*00a6*/ 	.short	0x0058
        /*00a8*/ 	.byte	0x00, 0xf0, 0x11, 0x00


	//----- nvinfo : EIATTR_KPARAM_INFO
	.align		4
.L_28:
        /*00ac*/ 	.byte	0x04, 0x17
        /*00ae*/ 	.short	(.L_30 - .L_29)
.L_29:
        /*00b0*/ 	.word	0x00000000
        /*00b4*/ 	.short	0x0010
        /*00b6*/ 	.short	0x0054
        /*00b8*/ 	.byte	0x00, 0xf0, 0x11, 0x00


	//----- nvinfo : EIATTR_KPARAM_INFO
	.align		4
.L_30:
        /*00bc*/ 	.byte	0x04, 0x17
        /*00be*/ 	.short	(.L_32 - .L_31)
.L_31:
        /*00c0*/ 	.word	0x00000000
        /*00c4*/ 	.short	0x000f
        /*00c6*/ 	.short	0x0050
        /*00c8*/ 	.byte	0x00, 0xf0, 0x11, 0x00


	//----- nvinfo : EIATTR_KPARAM_INFO
	.align		4
.L_32:
        /*00cc*/ 	.byte	0x04, 0x17
        /*00ce*/ 	.short	(.L_34 - .L_33)
.L_33:
        /*00d0*/ 	.word	0x00000000
        /*00d4*/ 	.short	0x000e
        /*00d6*/ 	.short	0x004c
        /*00d8*/ 	.byte	0x00, 0xf0, 0x11, 0x00


	//----- nvinfo : EIATTR_KPARAM_INFO
	.align		4
.L_34:
        /*00dc*/ 	.byte	0x04, 0x17
        /*00de*/ 	.short	(.L_36 - .L_35)
.L_35:
        /*00e0*/ 	.word	0x00000000
        /*00e4*/ 	.short	0x000d
        /*00e6*/ 	.short	0x0048
        /*00e8*/ 	.byte	0x00, 0xf0, 0x11, 0x00


	//----- nvinfo : EIATTR_KPARAM_INFO
	.align		4
.L_36:
        /*00ec*/ 	.byte	0x04, 0x17
        /*00ee*/ 	.short	(.L_38 - .L_37)
.L_37:
        /*00f0*/ 	.word	0x00000000
        /*00f4*/ 	.short	0x000c
        /*00f6*/ 	.short	0x0044
        /*00f8*/ 	.byte	0x00, 0xf0, 0x11, 0x00


	//----- nvinfo : EIATTR_KPARAM_INFO
	.align		4
.L_38:
        /*00fc*/ 	.byte	0x04, 0x17
        /*00fe*/ 	.short	(.L_40 - .L_39)
.L_39:
        /*0100*/ 	.word	0x00000000
        /*0104*/ 	.short	0x000b
        /*0106*/ 	.short	0x0040
        /*0108*/ 	.byte	0x00, 0xf0, 0x11, 0x00


	//----- nvinfo : EIATTR_KPARAM_INFO
	.align		4
.L_40:
        /*010c*/ 	.byte	0x04, 0x17
        /*010e*/ 	.short	(.L_42 - .L_41)
.L_41:
        /*0110*/ 	.word	0x00000000
        /*0114*/ 	.short	0x000a
        /*0116*/ 	.short	0x003c
        /*0118*/ 	.byte	0x00, 0xf0, 0x11, 0x00


	//----- nvinfo : EIATTR_KPARAM_INFO
	.align		4
.L_42:
        /*011c*/ 	.byte	0x04, 0x17
        /*011e*/ 	.short	(.L_44 - .L_43)
.L_43:
        /*0120*/ 	.word	0x00000000
        /*0124*/ 	.short	0x0009
        /*0126*/ 	.short	0x0038
        /*0128*/ 	.byte	0x00, 0xf0, 0x11, 0x00


	//----- nvinfo : EIATTR_KPARAM_INFO
	.align		4
.L_44:
        /*012c*/ 	.byte	0x04, 0x17
        /*012e*/ 	.short	(.L_46 - .L_45)
.L_45:
        /*0130*/ 	.word	0x00000000
        /*0134*/ 	.short	0x0008
        /*0136*/ 	.short	0x0034
        /*0138*/ 	.byte	0x00, 0xf0, 0x11, 0x00


	//----- nvinfo : EIATTR_KPARAM_INFO
	.align		4
.L_46:
        /*013c*/ 	.byte	0x04, 0x17
        /*013e*/ 	.short	(.L_48 - .L_47)
.L_47:
        /*0140*/ 	.word	0x00000000
        /*0144*/ 	.short	0x0007
        /*0146*/ 	.short	0x0030
        /*0148*/ 	.byte	0x00, 0xf0, 0x11, 0x00


	//----- nvinfo : EIATTR_KPARAM_INFO
	.align		4
.L_48:
        /*014c*/ 	.byte	0x04, 0x17
        /*014e*/ 	.short	(.L_50 - .L_49)
.L_49:
        /*0150*/ 	.word	0x00000000
        /*0154*/ 	.short	0x0006
        /*0156*/ 	.short	0x002c
        /*0158*/ 	.byte	0x00, 0xf0, 0x11, 0x00


	//----- nvinfo : EIATTR_KPARAM_INFO
	.align		4
.L_50:
        /*015c*/ 	.byte	0x04, 0x17
        /*015e*/ 	.short	(.L_52 - .L_51)
.L_51:
        /*0160*/ 	.word	0x00000000
        /*0164*/ 	.short	0x0005
        /*0166*/ 	.short	0x0028
        /*0168*/ 	.byte	0x00, 0xf0, 0x11, 0x00


	//----- nvinfo : EIATTR_KPARAM_INFO
	.align		4
.L_52:
        /*016c*/ 	.byte	0x04, 0x17
        /*016e*/ 	.short	(.L_54 - .L_53)
.L_53:
        /*0170*/ 	.word	0x00000000
        /*0174*/ 	.short	0x0004
        /*0176*/ 	.short	0x0020
        /*0178*/ 	.byte	0x00, 0xf4, 0x21, 0x00


	//----- nvinfo : EIATTR_KPARAM_INFO
	.align		4
.L_54:
        /*017c*/ 	.byte	0x04, 0x17
        /*017e*/ 	.short	(.L_56 - .L_55)
.L_55:
        /*0180*/ 	.word	0x00000000
        /*0184*/ 	.short	0x0003
        /*0186*/ 	.short	0x0018
        /*0188*/ 	.byte	0x00, 0xf4, 0x21, 0x00


	//----- nvinfo : EIATTR_KPARAM_INFO
	.align		4
.L_56:
        /*018c*/ 	.byte	0x04, 0x17
        /*018e*/ 	.short	(.L_58 - .L_57)
.L_57:
        /*0190*/ 	.word	0x00000000
        /*0194*/ 	.short	0x0002
        /*0196*/ 	.short	0x0010
        /*0198*/ 	.byte	0x00, 0xf4, 0x21, 0x00


	//----- nvinfo : EIATTR_KPARAM_INFO
	.align		4
.L_58:
        /*019c*/ 	.byte	0x04, 0x17
        /*019e*/ 	.short	(.L_60 - .L_59)
.L_59:
        /*01a0*/ 	.word	0x00000000
        /*01a4*/ 	.short	0x0001
        /*01a6*/ 	.short	0x0008
        /*01a8*/ 	.byte	0x00, 0xf4, 0x21, 0x00


	//----- nvinfo : EIATTR_KPARAM_INFO
	.align		4
.L_60:
        /*01ac*/ 	.byte	0x04, 0x17
        /*01ae*/ 	.short	(.L_62 - .L_61)
.L_61:
        /*01b0*/ 	.word	0x00000000
        /*01b4*/ 	.short	0x0000
        /*01b6*/ 	.short	0x0000
        /*01b8*/ 	.byte	0x00, 0xf4, 0x21, 0x00


	//----- nvinfo : EIATTR_MAXREG_COUNT
	.align		4
.L_62:
        /*01bc*/ 	.byte	0x03, 0x1b
        /*01be*/ 	.short	0x00ff


	//----- nvinfo : EIATTR_NUM_BARRIERS
	.align		4
        /*01c0*/ 	.byte	0x02, 0x4c
        /*01c2*/ 	.byte	0x01
	.zero		1


	//----- nvinfo : EIATTR_MERCURY_ISA_VERSION
	.align		4
        /*01c4*/ 	.byte	0x03, 0x5f
        /*01c6*/ 	.short	0x0000


	//----- nvinfo : EIATTR_COOP_GROUP_MASK_REGIDS
	.align		4
        /*01c8*/ 	.byte	0x04, 0x29
        /*01ca*/ 	.short	(.L_64 - .L_63)


	//   ....[0]....
.L_63:
        /*01cc*/ 	.word	0xffffffff


	//   ....[1]....
        /*01d0*/ 	.word	0xffffffff


	//   ....[2]....
        /*01d4*/ 	.word	0xffffffff


	//   ....[3]....
        /*01d8*/ 	.word	0xffffffff


	//   ....[4]....
        /*01dc*/ 	.word	0xffffffff


	//   ....[5]....
        /*01e0*/ 	.word	0xffffffff


	//   ....[6]....
        /*01e4*/ 	.word	0xffffffff


	//   ....[7]....
        /*01e8*/ 	.word	0xffffffff


	//   ....[8]....
        /*01ec*/ 	.word	0xffffffff


	//   ....[9]....
        /*01f0*/ 	.word	0xffffffff


	//   ....[10]....
        /*01f4*/ 	.word	0xffffffff


	//   ....[11]....
        /*01f8*/ 	.word	0xffffffff


	//   ....[12]....
        /*01fc*/ 	.word	0xffffffff


	//   ....[13]....
        /*0200*/ 	.word	0xffffffff


	//   ....[14]....
        /*0204*/ 	.word	0xffffffff


	//   ....[15]....
        /*0208*/ 	.word	0xffffffff


	//   ....[16]....
        /*020c*/ 	.word	0xffffffff


	//   ....[17]....
        /*0210*/ 	.word	0xffffffff


	//   ....[18]....
        /*0214*/ 	.word	0xffffffff


	//   ....[19]....
        /*0218*/ 	.word	0xffffffff


	//   ....[20]....
        /*021c*/ 	.word	0xffffffff


	//   ....[21]....
        /*0220*/ 	.word	0xffffffff


	//----- nvinfo : EIATTR_COOP_GROUP_INSTR_OFFSETS
	.align		4
.L_64:
        /*0224*/ 	.byte	0x04, 0x28
        /*0226*/ 	.short	(.L_66 - .L_65)


	//   ....[0]....
.L_65:
        /*0228*/ 	.word	0x000016a0


	//   ....[1]....
        /*022c*/ 	.word	0x000016b0


	//   ....[2]....
        /*0230*/ 	.word	0x000016c0


	//   ....[3]....
        /*0234*/ 	.word	0x000016d0


	//   ....[4]....
        /*0238*/ 	.word	0x00001720


	//   ....[5]....
        /*023c*/ 	.word	0x00001730


	//   ....[6]....
        /*0240*/ 	.word	0x00001740


	//   ....[7]....
        /*0244*/ 	.word	0x00001750


	//   ....[8]....
        /*0248*/ 	.word	0x00001870


	//   ....[9]....
        /*024c*/ 	.word	0x00001890


	//   ....[10]....
        /*0250*/ 	.word	0x000018b0


	//   ....[11]....
        /*0254*/ 	.word	0x00001af0


	//   ....[12]....
        /*0258*/ 	.word	0x00001b10


	//   ....[13]....
        /*025c*/ 	.word	0x00001b60


	//   ....[14]....
        /*0260*/ 	.word	0x00001bc0


	//   ....[15]....
        /*0264*/ 	.word	0x00001bf0


	//   ....[16]....
        /*0268*/ 	.word	0x00001c20


	//   ....[17]....
        /*026c*/ 	.word	0x00001cb0


	//   ....[18]....
        /*0270*/ 	.word	0x00001cc0


	//   ....[19]....
        /*0274*/ 	.word	0x00001db0


	//   ....[20]....
        /*0278*/ 	.word	0x00001dd0


	//   ....[21]....
        /*027c*/ 	.word	0x00001df0


	//----- nvinfo : EIATTR_EXIT_INSTR_OFFSETS
	.align		4
.L_66:
        /*0280*/ 	.byte	0x04, 0x1c
        /*0282*/ 	.short	(.L_68 - .L_67)


	//   ....[0]....
.L_67:
        /*0284*/ 	.word	0x000034c0


	//   ....[1]....
        /*0288*/ 	.word	0x00003560


	//----- nvinfo : EIATTR_REQNTID
	.align		4
.L_68:
        /*028c*/ 	.byte	0x04, 0x10
        /*028e*/ 	.short	(.L_70 - .L_69)
.L_69:
        /*0290*/ 	.word	0x00000100
        /*0294*/ 	.word	0x00000001
        /*0298*/ 	.word	0x00000001


	//----- nvinfo : EIATTR_CRS_STACK_SIZE
	.align		4
.L_70:
        /*029c*/ 	.byte	0x04, 0x1e
        /*029e*/ 	.short	(.L_72 - .L_71)
.L_71:
        /*02a0*/ 	.word	0x00000000
.L_72:


//--------------------- .nv.callgraph             --------------------------
	.section	.nv.callgraph,"",@"SHT_CUDA_CALLGRAPH"
	.align	4
	.sectionentsize	8
	.align		4
        /*0000*/ 	.word	0x00000000
	.align		4
        /*0004*/ 	.word	0xffffffff
	.align		4
        /*0008*/ 	.word	0x00000000
	.align		4
        /*000c*/ 	.word	0xfffffffe
	.align		4
        /*0010*/ 	.word	0x00000000
	.align		4
        /*0014*/ 	.word	0xfffffffd
	.align		4
        /*0018*/ 	.word	0x00000000
	.align		4
        /*001c*/ 	.word	0xfffffffc


//--------------------- .nv.rel.action            --------------------------
	.section	.nv.rel.action,"",@"SHT_CUDA_RELOCINFO"
	.align	8
	.sectionentsize	8
        /*0000*/ 	.byte	0x73, 0x00, 0x00, 0x00, 0x00, 0x00, 0x00, 0x00, 0x00, 0x00, 0x00, 0x11, 0x25, 0x00, 0x05, 0x36


//--------------------- .nv.constant4             --------------------------
	.section	.nv.constant4,"a",@progbits
	.align	8
	.align		8
.nv.constant4:
        /*0000*/ 	.dword	_$_str


//--------------------- .nv.constant0.attn_fwd    --------------------------
	.section	.nv.constant0.attn_fwd,"a",@progbits
	.sectionflags	@""
	.align	4
.nv.constant0.attn_fwd:
	.zero		488


//--------------------- .text.attn_fwd            --------------------------
	.section	.text.attn_fwd,"ax",@progbits
	.sectioninfo	@"SHI_REGISTERS=170"
	.align	128
        .global         attn_fwd
        .type           attn_fwd,@function
        .size           attn_fwd,(.L_x_11 - attn_fwd)
        .other          attn_fwd,@"STO_CUDA_ENTRY STV_DEFAULT"
attn_fwd:
.text.attn_fwd:
[----:B------:R-:W-:Y:S02]  /*0000*/  IMAD.MOV.U32 R1, RZ, RZ, c[0x0][0x28] ;  /* 0x00000a00ff017624 */ /* 0x000fe400078e00ff */
[----:B------:R-:W0:Y:S01]  /*0010*/  S2R R26, SR_CTAID.X ;  /* 0x00000000001a7919 */ /* 0x000e220000002500 */
[----:B------:R-:W-:Y:S01]  /*0020*/  MOV R25, c[0x0][0x198] ;  /* 0x0000660000197a02 */ /* 0x000fe20000000f00 */
[----:B------:R-:W-:Y:S02]  /*0030*/  ULDC.64 UR6, c[0x0][0x118] ;  /* 0x0000460000067ab9 */ /* 0x000fe40000000a00 */
[----:B------:R-:W1:Y:S04]  /*0040*/  S2R R19, SR_TID.X ;  /* 0x0000000000137919 */ /* 0x000e680000002100 */
[----:B------:R-:W2:Y:S01]  /*0050*/  S2R R18, SR_CTAID.Y ;  /* 0x0000000000127919 */ /* 0x000ea20000002600 */
[----:B0-----:R-:W-:Y:S01]  /*0060*/  IMAD.SHL.U32 R26, R26, 0x20, RZ ;  /* 0x000000201a1a7824 */ /* 0x001fe200078e00ff */
[----:B-1----:R-:W-:-:S04]  /*0070*/  SHF.R.U32.HI R16, RZ, 0x5, R19 ;  /* 0x00000005ff107819 */ /* 0x002fc80000011613 */
[----:B------:R-:W-:Y:S01]  /*0080*/  LOP3.LUT R17, R26, 0x1f, R19, 0xf8, !PT ;  /* 0x0000001f1a117812 */ /* 0x000fe200078ef813 */
[----:B--2---:R-:W-:Y:S01]  /*0090*/  IMAD R0, R18, c[0x0][0x190], RZ ;  /* 0x0000640012007a24 */ /* 0x004fe200078e02ff */
[----:B------:R-:W-:-:S03]  /*00a0*/  SGXT.U32 R16, R16, 0x3 ;  /* 0x000000031010781a */ /* 0x000fc60000000000 */
[----:B------:R-:W-:Y:S02]  /*00b0*/  IMAD R3, R17, c[0x0][0x194], RZ ;  /* 0x0000650011037a24 */ /* 0x000fe400078e02ff */
[----:B------:R-:W-:Y:S02]  /*00c0*/  IMAD.SHL.U32 R2, R0, 0x2, RZ ;  /* 0x0000000200027824 */ /* 0x000fe400078e00ff */
[----:B------:R-:W-:Y:S02]  /*00d0*/  IMAD.SHL.U32 R5, R3, 0x2, RZ ;  /* 0x0000000203057824 */ /* 0x000fe400078e00ff */
[----:B------:R-:W-:Y:S02]  /*00e0*/  IMAD R6, R16, c[0x0][0x198], RZ ;  /* 0x0000660010067a24 */ /* 0x000fe400078e02ff */
[----:B------:R-:W-:Y:S01]  /*00f0*/  IMAD.HI R0, R0, 0x2, RZ ;  /* 0x0000000200007827 */ /* 0x000fe200078e02ff */
[----:B------:R-:W-:Y:S02]  /*0100*/  IADD3 R15, P0, P1, R5, c[0x0][0x160], R2 ;  /* 0x00005800050f7a10 */ /* 0x000fe4000791e002 */
[----:B------:R-:W-:Y:S01]  /*0110*/  LEA R5, R25, R6, 0x3 ;  /* 0x0000000619057211 */ /* 0x000fe200078e18ff */
[----:B------:R-:W-:-:S05]  /*0120*/  IMAD.HI R3, R3, 0x2, RZ ;  /* 0x0000000203037827 */ /* 0x000fca00078e02ff */
[----:B------:R-:W-:Y:S01]  /*0130*/  IADD3.X R27, R3, c[0x0][0x164], R0, P0, P1 ;  /* 0x00005900031b7a10 */ /* 0x000fe200007e2400 */
[----:B------:R-:W-:Y:S01]  /*0140*/  IMAD R0, R25, 0x8, R5 ;  /* 0x0000000819007824 */ /* 0x000fe200078e0205 */
[CC--:B------:R-:W-:Y:S02]  /*0150*/  LEA R2, P0, R6.reuse, R15.reuse, 0x1 ;  /* 0x0000000f06027211 */ /* 0x0c0fe400078008ff */
[----:B------:R-:W-:Y:S01]  /*0160*/  LEA R4, P1, R5, R15, 0x1 ;  /* 0x0000000f05047211 */ /* 0x000fe200078208ff */
[----:B------:R-:W-:Y:S01]  /*0170*/  IMAD R9, R25, 0x8, R0 ;  /* 0x0000000819097824 */ /* 0x000fe200078e0200 */
[----:B------:R-:W-:Y:S02]  /*0180*/  LEA.HI.X.SX32 R3, R6, R27, 0x1, P0 ;  /* 0x0000001b06037211 */ /* 0x000fe400000f0eff */
[C---:B------:R-:W-:Y:S02]  /*0190*/  LEA R6, P0, R0.reuse, R15, 0x1 ;  /* 0x0000000f00067211 */ /* 0x040fe400078008ff */
[-C--:B------:R-:W-:Y:S01]  /*01a0*/  LEA.HI.X.SX32 R5, R5, R27.reuse, 0x1, P1 ;  /* 0x0000001b05057211 */ /* 0x080fe200008f0eff */
[----:B------:R0:W2:Y:S01]  /*01b0*/  LDG.E.U16 R21, [R2.64] ;  /* 0x0000000602157981 */ /* 0x0000a2000c1e1500 */
[----:B------:R-:W-:-:S02]  /*01c0*/  LEA.HI.X.SX32 R7, R0, R27, 0x1, P0 ;  /* 0x0000001b00077211 */ /* 0x000fc400000f0eff */
[----:B------:R-:W-:Y:S01]  /*01d0*/  LEA R0, R25, R9, 0x3 ;  /* 0x0000000919007211 */ /* 0x000fe200078e18ff */
[----:B------:R1:W3:Y:S01]  /*01e0*/  LDG.E.U16 R23, [R4.64] ;  /* 0x0000000604177981 */ /* 0x0002e2000c1e1500 */
[----:B------:R-:W-:-:S03]  /*01f0*/  LEA R8, P0, R9, R15, 0x1 ;  /* 0x0000000f09087211 */ /* 0x000fc600078008ff */
[----:B------:R-:W-:Y:S01]  /*0200*/  IMAD R13, R25, 0x8, R0 ;  /* 0x00000008190d7824 */ /* 0x000fe200078e0200 */
[----:B------:R-:W-:Y:S01]  /*0210*/  LEA.HI.X.SX32 R9, R9, R27, 0x1, P0 ;  /* 0x0000001b09097211 */ /* 0x000fe200000f0eff */
[----:B------:R4:W5:Y:S01]  /*0220*/  LDG.E.U16 R7, [R6.64] ;  /* 0x0000000606077981 */ /* 0x000962000c1e1500 */
[----:B------:R-:W-:Y:S01]  /*0230*/  LEA R10, P0, R0, R15, 0x1 ;  /* 0x0000000f000a7211 */ /* 0x000fe200078008ff */
[----:B------:R-:W-:-:S03]  /*0240*/  IMAD R14, R25, 0x8, R13 ;  /* 0x00000008190e7824 */ /* 0x000fc600078e020d */
[----:B------:R-:W-:Y:S01]  /*0250*/  LEA.HI.X.SX32 R11, R0, R27, 0x1, P0 ;  /* 0x0000001b000b7211 */ /* 0x000fe200000f0eff */
[----:B------:R4:W5:Y:S01]  /*0260*/  LDG.E.U16 R9, [R8.64] ;  /* 0x0000000608097981 */ /* 0x000962000c1e1500 */
[-C--:B0-----:R-:W-:Y:S02]  /*0270*/  LEA R2, P0, R13, R15.reuse, 0x1 ;  /* 0x0000000f0d027211 */ /* 0x081fe400078008ff */
[----:B------:R-:W-:Y:S02]  /*0280*/  LEA R0, R25, R14, 0x3 ;  /* 0x0000000e19007211 */ /* 0x000fe400078e18ff */
[----:B------:R-:W-:Y:S01]  /*0290*/  LEA R12, P1, R14, R15, 0x1 ;  /* 0x0000000f0e0c7211 */ /* 0x000fe200078208ff */
[----:B------:R0:W5:Y:S01]  /*02a0*/  LDG.E.U16 R25, [R10.64] ;  /* 0x000000060a197981 */ /* 0x000162000c1e1500 */
[----:B------:R-:W-:Y:S02]  /*02b0*/  LEA.HI.X.SX32 R3, R13, R27, 0x1, P0 ;  /* 0x0000001b0d037211 */ /* 0x000fe400000f0eff */
[----:B-1----:R-:W-:-:S02]  /*02c0*/  LEA R4, P0, R0, R15, 0x1 ;  /* 0x0000000f00047211 */ /* 0x002fc400078008ff */
[-C--:B------:R-:W-:Y:S02]  /*02d0*/  LEA.HI.X.SX32 R13, R14, R27.reuse, 0x1, P1 ;  /* 0x0000001b0e0d7211 */ /* 0x080fe400008f0eff */
[----:B------:R-:W-:Y:S01]  /*02e0*/  LEA.HI.X.SX32 R5, R0, R27, 0x1, P0 ;  /* 0x0000001b00057211 */ /* 0x000fe200000f0eff */
[----:B------:R-:W5:Y:S04]  /*02f0*/  LDG.E.U16 R3, [R2.64] ;  /* 0x0000000602037981 */ /* 0x000f68000c1e1500 */
[----:B------:R1:W5:Y:S04]  /*0300*/  LDG.E.U16 R27, [R12.64] ;  /* 0x000000060c1b7981 */ /* 0x000368000c1e1500 */
[----:B------:R-:W5:Y:S01]  /*0310*/  LDG.E.U16 R5, [R4.64] ;  /* 0x0000000604057981 */ /* 0x000f62000c1e1500 */
[C---:B------:R-:W-:Y:S01]  /*0320*/  LOP3.LUT R15, R19.reuse, 0xc0, RZ, 0xc0, !PT ;  /* 0x000000c0130f7812 */ /* 0x040fe200078ec0ff */
[----:B------:R-:W-:-:S03]  /*0330*/  IMAD.SHL.U32 R20, R19, 0x2, RZ ;  /* 0x0000000213147824 */ /* 0x000fc600078e00ff */
[----:B------:R-:W-:-:S04]  /*0340*/  SHF.R.U32.HI R29, RZ, 0x2, R15 ;  /* 0x00000002ff1d7819 */ /* 0x000fc8000001160f */
[----:B------:R-:W-:Y:S01]  /*0350*/  LOP3.LUT R14, R29, 0x1fe, R20, 0x78, !PT ;  /* 0x000001fe1d0e7812 */ /* 0x000fe200078e7814 */
[----:B-1----:R-:W-:Y:S01]  /*0360*/  IMAD.MOV.U32 R13, RZ, RZ, 0x3f800000 ;  /* 0x3f800000ff0d7424 */ /* 0x002fe200078e00ff */
[----:B------:R-:W-:Y:S01]  /*0370*/  MOV R113, 0xff800000 ;  /* 0xff80000000717802 */ /* 0x000fe20000000f00 */
[----:B------:R-:W-:Y:S01]  /*0380*/  IMAD.MOV.U32 R112, RZ, RZ, -0x800000 ;  /* 0xff800000ff707424 */ /* 0x000fe200078e00ff */
[----:B------:R-:W-:Y:S01]  /*0390*/  MOV R115, 0xff800000 ;  /* 0xff80000000737802 */ /* 0x000fe20000000f00 */
[----:B------:R-:W-:Y:S01]  /*03a0*/  IMAD.MOV.U32 R114, RZ, RZ, -0x800000 ;  /* 0xff800000ff727424 */ /* 0x000fe200078e00ff */
[----:B0-----:R-:W-:Y:S01]  /*03b0*/  MOV R10, 0x3f800000 ;  /* 0x3f800000000a7802 */ /* 0x001fe20000000f00 */
[----:B------:R-:W-:Y:S01]  /*03c0*/  IMAD.MOV.U32 R12, RZ, RZ, 0x3f800000 ;  /* 0x3f800000ff0c7424 */ /* 0x000fe200078e00ff */
[----:B------:R-:W-:Y:S01]  /*03d0*/  CS2R R84, SRZ ;  /* 0x0000000000547805 */ /* 0x000fe2000001ff00 */
[----:B------:R-:W-:Y:S01]  /*03e0*/  IMAD.MOV.U32 R11, RZ, RZ, 0x3f800000 ;  /* 0x3f800000ff0b7424 */ /* 0x000fe200078e00ff */
[----:B------:R-:W-:Y:S01]  /*03f0*/  CS2R R86, SRZ ;  /* 0x0000000000567805 */ /* 0x000fe2000001ff00 */
[----:B------:R-:W-:Y:S01]  /*0400*/  CS2R R88, SRZ ;  /* 0x0000000000587805 */ /* 0x000fe2000001ff00 */
[----:B------:R-:W-:Y:S01]  /*0410*/  CS2R R90, SRZ ;  /* 0x00000000005a7805 */ /* 0x000fe2000001ff00 */
[----:B----4-:R-:W-:-:S02]  /*0420*/  LOP3.LUT R8, R19, 0xff, RZ, 0xc0, !PT ;  /* 0x000000ff13087812 */ /* 0x010fc400078ec0ff */
[----:B------:R-:W-:Y:S01]  /*0430*/  LOP3.LUT R6, R19, 0x3, RZ, 0xc0, !PT ;  /* 0x0000000313067812 */ /* 0x000fe200078ec0ff */
[----:B--2---:R-:W-:Y:S04]  /*0440*/  STS.U16 [R14+0x2000], R21 ;  /* 0x002000150e007388 */ /* 0x004fe80000000400 */
[----:B---3--:R-:W-:Y:S04]  /*0450*/  STS.U16 [R14+0x2200], R23 ;  /* 0x002200170e007388 */ /* 0x008fe80000000400 */
[----:B-----5:R0:W-:Y:S04]  /*0460*/  STS.U16 [R14+0x2600], R9 ;  /* 0x002600090e007388 */ /* 0x0201e80000000400 */
[----:B------:R-:W-:Y:S01]  /*0470*/  STS.U16 [R14+0x2800], R25 ;  /* 0x002800190e007388 */ /* 0x000fe20000000400 */
[----:B0-----:R-:W-:-:S03]  /*0480*/  IADD3 R9, R26, 0x20, RZ ;  /* 0x000000201a097810 */ /* 0x001fc60007ffe0ff */
[----:B------:R-:W-:Y:S04]  /*0490*/  STS.U16 [R14+0x2a00], R3 ;  /* 0x002a00030e007388 */ /* 0x000fe80000000400 */
[----:B------:R-:W-:Y:S01]  /*04a0*/  STS.U16 [R14+0x2c00], R27 ;  /* 0x002c001b0e007388 */ /* 0x000fe20000000400 */
[----:B------:R-:W-:-:S03]  /*04b0*/  ISETP.GE.AND P0, PT, R9, 0x1, PT ;  /* 0x000000010900780c */ /* 0x000fc60003f06270 */
[----:B------:R0:W-:Y:S04]  /*04c0*/  STS.U16 [R14+0x2400], R7 ;  /* 0x002400070e007388 */ /* 0x0001e80000000400 */
[----:B------:R1:W-:Y:S01]  /*04d0*/  STS.U16 [R14+0x2e00], R5 ;  /* 0x002e00050e007388 */ /* 0x0003e20000000400 */
[C---:B0-----:R-:W-:Y:S02]  /*04e0*/  LOP3.LUT R7, R19.reuse, 0x1c, RZ, 0xc0, !PT ;  /* 0x0000001c13077812 */ /* 0x041fe400078ec0ff */
[----:B-1----:R-:W-:-:S03]  /*04f0*/  LOP3.LUT R5, R19, 0x3f, RZ, 0xc0, !PT ;  /* 0x0000003f13057812 */ /* 0x002fc600078ec0ff */
[----:B------:R-:W-:Y:S05]  /*0500*/  @!P0 BRA `(.L_x_0) ;  /* 0x00001fc000008947 */ /* 0x000fea0003800000 */
[----:B------:R-:W-:Y:S01]  /*0510*/  IMAD R0, R18, c[0x0][0x1a0], RZ ;  /* 0x0000680012007a24 */ /* 0x000fe200078e02ff */
[----:B------:R-:W-:Y:S01]  /*0520*/  SHF.L.U32 R12, R19, 0x3, RZ ;  /* 0x00000003130c7819 */ /* 0x000fe200000006ff */
[C---:B------:R-:W-:Y:S01]  /*0530*/  IMAD R4, R5.reuse, c[0x0][0x1a8], RZ ;  /* 0x00006a0005047a24 */ /* 0x040fe200078e02ff */
[----:B------:R-:W-:Y:S01]  /*0540*/  MOV R144, 0xff800000 ;  /* 0xff80000000907802 */ /* 0x000fe20000000f00 */
[----:B------:R-:W-:Y:S01]  /*0550*/  IMAD.SHL.U32 R3, R0, 0x2, RZ ;  /* 0x0000000200037824 */ /* 0x000fe200078e00ff */
[----:B------:R-:W-:Y:S01]  /*0560*/  CS2R R86, SRZ ;  /* 0x0000000000567805 */ /* 0x000fe2000001ff00 */
[----:B------:R-:W-:Y:S01]  /*0570*/  IMAD.SHL.U32 R10, R4, 0x2, RZ ;  /* 0x00000002040a7824 */ /* 0x000fe200078e00ff */
[----:B------:R-:W-:Y:S01]  /*0580*/  CS2R R88, SRZ ;  /* 0x0000000000587805 */ /* 0x000fe2000001ff00 */
[----:B------:R-:W-:Y:S01]  /*0590*/  IMAD R2, R18, c[0x0][0x1b0], RZ ;  /* 0x00006c0012027a24 */ /* 0x000fe200078e02ff */
[----:B------:R-:W-:Y:S01]  /*05a0*/  CS2R R90, SRZ ;  /* 0x00000000005a7805 */ /* 0x000fe2000001ff00 */
[----:B------:R-:W-:Y:S01]  /*05b0*/  IMAD R11, R5, c[0x0][0x1b4], RZ ;  /* 0x00006d00050b7a24 */ /* 0x000fe200078e02ff */
[----:B------:R-:W-:Y:S01]  /*05c0*/  IADD3 R55, P0, P1, R10, c[0x0][0x168], R3 ;  /* 0x00005a000a377a10 */ /* 0x000fe2000791e003 */
[----:B------:R-:W-:Y:S01]  /*05d0*/  IMAD.HI R0, R0, 0x2, RZ ;  /* 0x0000000200007827 */ /* 0x000fe200078e02ff */
[----:B------:R-:W-:Y:S01]  /*05e0*/  SHF.L.U32 R10, R2, 0x1, RZ ;  /* 0x00000001020a7819 */ /* 0x000fe200000006ff */
[----:B------:R-:W-:-:S02]  /*05f0*/  UMOV UR4, URZ ;  /* 0x0000003f00047c82 */ /* 0x000fc40008000000 */
[----:B------:R-:W-:Y:S02]  /*0600*/  IMAD.SHL.U32 R13, R11, 0x2, RZ ;  /* 0x000000020b0d7824 */ /* 0x000fe400078e00ff */
[----:B------:R-:W-:-:S03]  /*0610*/  IMAD.HI R2, R2, 0x2, RZ ;  /* 0x0000000202027827 */ /* 0x000fc600078e02ff */
[----:B------:R-:W-:Y:S01]  /*0620*/  IADD3 R126, P2, P3, R13, c[0x0][0x170], R10 ;  /* 0x00005c000d7e7a10 */ /* 0x000fe20007b5e00a */
[----:B------:R-:W-:Y:S01]  /*0630*/  IMAD.HI R11, R11, 0x2, RZ ;  /* 0x000000020b0b7827 */ /* 0x000fe200078e02ff */
[----:B------:R-:W-:Y:S02]  /*0640*/  SHF.R.U32.HI R10, RZ, 0x6, R19 ;  /* 0x00000006ff0a7819 */ /* 0x000fe40000011613 */
[----:B------:R-:W-:Y:S01]  /*0650*/  LOP3.LUT R13, R12, 0x30, RZ, 0xc0, !PT ;  /* 0x000000300c0d7812 */ /* 0x000fe200078ec0ff */
[----:B------:R-:W-:Y:S01]  /*0660*/  IMAD.HI R3, R4, 0x2, RZ ;  /* 0x0000000204037827 */ /* 0x000fe200078e02ff */
[----:B------:R-:W-:Y:S02]  /*0670*/  IADD3.X R80, R11, c[0x0][0x174], R2, P2, P3 ;  /* 0x00005d000b507a10 */ /* 0x000fe400017e6402 */
[----:B------:R-:W-:Y:S01]  /*0680*/  SGXT.U32 R10, R10, 0x2 ;  /* 0x000000020a0a781a */ /* 0x000fe20000000000 */
[C---:B------:R-:W-:Y:S01]  /*0690*/  IMAD.SHL.U32 R21, R19.reuse, 0x80, RZ ;  /* 0x0000008013157824 */ /* 0x040fe200078e00ff */
[----:B------:R-:W-:Y:S01]  /*06a0*/  LOP3.LUT R2, R19, 0x7, RZ, 0xc0, !PT ;  /* 0x0000000713027812 */ /* 0x000fe200078ec0ff */
[----:B------:R-:W-:Y:S01]  /*06b0*/  IMAD.MOV.U32 R49, RZ, RZ, c[0x0][0x1a4] ;  /* 0x00006900ff317624 */ /* 0x000fe200078e00ff */
[----:B------:R-:W-:Y:S01]  /*06c0*/  IADD3.X R57, R3, c[0x0][0x16c], R0, P0, P1 ;  /* 0x00005b0003397a10 */ /* 0x000fe200007e2400 */
[----:B------:R-:W-:Y:S01]  /*06d0*/  IMAD.SHL.U32 R4, R6, 0x2, RZ ;  /* 0x0000000206047824 */ /* 0x000fe200078e00ff */
[C---:B------:R-:W-:Y:S01]  /*06e0*/  LOP3.LUT R0, R19.reuse, 0x1f, RZ, 0xc0, !PT ;  /* 0x0000001f13007812 */ /* 0x040fe200078ec0ff */
[----:B------:R-:W-:Y:S01]  /*06f0*/  IMAD R11, R10, c[0x0][0x1a4], RZ ;  /* 0x000069000a0b7a24 */ /* 0x000fe200078e02ff */
[----:B------:R-:W-:Y:S01]  /*0700*/  SHF.L.U32 R22, R2, 0x4, RZ ;  /* 0x0000000402167819 */ /* 0x000fe200000006ff */
[----:B------:R-:W-:Y:S01]  /*0710*/  IMAD.MOV.U32 R84, RZ, RZ, c[0x0][0x1b8] ;  /* 0x00006e00ff547624 */ /* 0x000fe200078e00ff */
[----:B------:R-:W-:Y:S01]  /*0720*/  LOP3.LUT R3, R19, 0xe0, RZ, 0xc0, !PT ;  /* 0x000000e013037812 */ /* 0x000fe200078ec0ff */
[----:B------:R-:W-:Y:S01]  /*0730*/  IMAD R23, R7, 0x8, R0 ;  /* 0x0000000807177824 */ /* 0x000fe200078e0200 */
[----:B------:R-:W-:Y:S01]  /*0740*/  LOP3.LUT R82, R22, 0x780, R21, 0xf8, !PT ;  /* 0x0000078016527812 */ /* 0x000fe200078ef815 */
[----:B------:R-:W-:Y:S01]  /*0750*/  IMAD R12, R49, 0x4, R11 ;  /* 0x00000004310c7824 */ /* 0x000fe200078e020b */
[C---:B------:R-:W-:Y:S01]  /*0760*/  LEA.HI R4, R3.reuse, R4, RZ, 0x1e ;  /* 0x0000000403047211 */ /* 0x040fe200078ff0ff */
[----:B------:R-:W-:Y:S01]  /*0770*/  IMAD.MOV.U32 R146, RZ, RZ, -0x800000 ;  /* 0xff800000ff927424 */ /* 0x000fe200078e00ff */
[----:B------:R-:W-:Y:S01]  /*0780*/  LEA R21, R3, R22, 0x5 ;  /* 0x0000001603157211 */ /* 0x000fe200078e28ff */
[----:B------:R-:W-:Y:S01]  /*0790*/  IMAD.MOV.U32 R147, RZ, RZ, -0x800000 ;  /* 0xff800000ff937424 */ /* 0x000fe200078e00ff */
[----:B------:R-:W-:Y:S01]  /*07a0*/  SHF.R.U32.HI R0, RZ, 0x1, R3 ;  /* 0x00000001ff007819 */ /* 0x000fe20000011603 */
[C---:B------:R-:W-:Y:S01]  /*07b0*/  IMAD R3, R2.reuse, 0x40, R13 ;  /* 0x0000004002037824 */ /* 0x040fe200078e020d */
[----:B------:R-:W-:Y:S01]  /*07c0*/  LOP3.LUT R21, R21, 0x30, R20, 0x78, !PT ;  /* 0x0000003015157812 */ /* 0x000fe200078e7814 */
[----:B------:R-:W-:Y:S01]  /*07d0*/  IMAD R13, R49, 0x4, R12 ;  /* 0x00000004310d7824 */ /* 0x000fe200078e020c */
[----:B------:R-:W-:Y:S01]  /*07e0*/  SHF.L.U32 R23, R23, 0x2, RZ ;  /* 0x0000000217177819 */ /* 0x000fe200000006ff */
[----:B------:R-:W-:Y:S01]  /*07f0*/  IMAD.MOV.U32 R145, RZ, RZ, -0x800000 ;  /* 0xff800000ff917424 */ /* 0x000fe200078e00ff */
[----:B------:R-:W-:Y:S01]  /*0800*/  LOP3.LUT R25, R3, 0x10, R20, 0x78, !PT ;  /* 0x0000001003197812 */ /* 0x000fe200078e7814 */
[----:B------:R-:W-:Y:S01]  /*0810*/  IMAD R20, R49, 0x4, R13 ;  /* 0x0000000431147824 */ /* 0x000fe200078e020d */
[----:B------:R-:W-:Y:S01]  /*0820*/  LOP3.LUT R3, R23, R0, RZ, 0x3c, !PT ;  /* 0x0000000017037212 */ /* 0x000fe200078e3cff */
[----:B------:R-:W-:Y:S01]  /*0830*/  IMAD R2, R2, 0x80, R21 ;  /* 0x0000008002027824 */ /* 0x000fe200078e0215 */
[----:B------:R-:W-:Y:S01]  /*0840*/  LEA R142, P0, R11, R55, 0x1 ;  /* 0x000000370b8e7211 */ /* 0x000fe200078008ff */
[----:B------:R-:W-:Y:S01]  /*0850*/  IMAD R23, R10, c[0x0][0x1b8], RZ ;  /* 0x00006e000a177a24 */ /* 0x000fe200078e02ff */
[----:B------:R-:W-:-:S02]  /*0860*/  LEA R21, R49, R20, 0x2 ;  /* 0x0000001431157211 */ /* 0x000fc400078e10ff */
[----:B------:R-:W-:Y:S01]  /*0870*/  LEA.HI.X.SX32 R143, R11, R57, 0x1, P0 ;  /* 0x000000390b8f7211 */ /* 0x000fe200000f0eff */
[----:B------:R-:W-:Y:S01]  /*0880*/  IMAD R24, R84, 0x4, R23 ;  /* 0x0000000454187824 */ /* 0x000fe200078e0217 */
[----:B------:R-:W-:Y:S02]  /*0890*/  LEA R10, R49, R21, 0x2 ;  /* 0x00000015310a7211 */ /* 0x000fe400078e10ff */
[CC--:B------:R-:W-:Y:S02]  /*08a0*/  LEA R140, P1, R12.reuse, R55.reuse, 0x1 ;  /* 0x000000370c8c7211 */ /* 0x0c0fe400078208ff */
[----:B------:R-:W-:Y:S01]  /*08b0*/  LEA R28, P0, R13, R55, 0x1 ;  /* 0x000000370d1c7211 */ /* 0x000fe200078008ff */
[C---:B------:R-:W-:Y:S01]  /*08c0*/  IMAD R22, R49.reuse, 0x4, R10 ;  /* 0x0000000431167824 */ /* 0x040fe200078e020a */
[----:B------:R-:W-:Y:S02]  /*08d0*/  LEA.HI.X.SX32 R141, R12, R57, 0x1, P1 ;  /* 0x000000390c8d7211 */ /* 0x000fe400008f0eff */
[----:B------:R-:W-:Y:S01]  /*08e0*/  LEA R30, P1, R20, R55, 0x1 ;  /* 0x00000037141e7211 */ /* 0x000fe200078208ff */
[----:B------:R-:W-:Y:S01]  /*08f0*/  IMAD R11, R49, 0x4, R22 ;  /* 0x00000004310b7824 */ /* 0x000fe200078e0216 */
[----:B------:R-:W-:-:S02]  /*0900*/  LEA.HI.X.SX32 R29, R13, R57, 0x1, P0 ;  /* 0x000000390d1d7211 */ /* 0x000fc400000f0eff */
[----:B------:R-:W-:Y:S02]  /*0910*/  LEA.HI.X.SX32 R31, R20, R57, 0x1, P1 ;  /* 0x00000039141f7211 */ /* 0x000fe400008f0eff */
[----:B------:R-:W-:Y:S02]  /*0920*/  LEA R12, R49, R11, 0x2 ;  /* 0x0000000b310c7211 */ /* 0x000fe400078e10ff */
[C---:B------:R-:W-:Y:S02]  /*0930*/  LEA R34, P1, R10.reuse, R55, 0x1 ;  /* 0x000000370a227211 */ /* 0x040fe400078208ff */
[----:B------:R-:W-:Y:S01]  /*0940*/  LOP3.LUT R0, R19, 0x10, RZ, 0xc0, !PT ;  /* 0x0000001013007812 */ /* 0x000fe200078ec0ff */
[----:B------:R-:W-:Y:S01]  /*0950*/  IMAD R13, R49, 0x4, R12 ;  /* 0x00000004310d7824 */ /* 0x000fe200078e020c */
[----:B------:R-:W-:Y:S02]  /*0960*/  LEA.HI.X.SX32 R35, R10, R57, 0x1, P1 ;  /* 0x000000390a237211 */ /* 0x000fe400008f0eff */
[-C--:B------:R-:W-:Y:S01]  /*0970*/  LEA R32, P0, R21, R55.reuse, 0x1 ;  /* 0x0000003715207211 */ /* 0x080fe200078008ff */
[----:B------:R-:W-:Y:S01]  /*0980*/  IMAD R20, R49, 0x4, R13 ;  /* 0x0000000431147824 */ /* 0x000fe200078e020d */
[----:B------:R-:W-:Y:S01]  /*0990*/  LEA R38, P1, R11, R55, 0x1 ;  /* 0x000000370b267211 */ /* 0x000fe200078208ff */
[----:B------:R-:W-:Y:S01]  /*09a0*/  IMAD R0, R0, 0x20, R25 ;  /* 0x0000002000007824 */ /* 0x000fe200078e0219 */
[----:B------:R-:W-:-:S02]  /*09b0*/  LEA.HI.X.SX32 R33, R21, R57, 0x1, P0 ;  /* 0x0000003915217211 */ /* 0x000fc400000f0eff */
[----:B------:R-:W-:Y:S02]  /*09c0*/  LEA R10, R49, R20, 0x2 ;  /* 0x00000014310a7211 */ /* 0x000fe400078e10ff */
[----:B------:R-:W-:Y:S02]  /*09d0*/  LEA R25, R84, R24, 0x2 ;  /* 0x0000001854197211 */ /* 0x000fe400078e10ff */
[----:B------:R-:W-:Y:S01]  /*09e0*/  LEA.HI.X.SX32 R39, R11, R57, 0x1, P1 ;  /* 0x000000390b277211 */ /* 0x000fe200008f0eff */
[C---:B------:R-:W-:Y:S01]  /*09f0*/  IMAD R21, R49.reuse, 0x4, R10 ;  /* 0x0000000431157824 */ /* 0x040fe200078e020a */
[-C--:B------:R-:W-:Y:S01]  /*0a00*/  LEA R40, P2, R12, R55.reuse, 0x1 ;  /* 0x000000370c287211 */ /* 0x080fe200078408ff */
[----:B------:R-:W-:Y:S01]  /*0a10*/  IMAD R27, R84, 0x4, R25 ;  /* 0x00000004541b7824 */ /* 0x000fe200078e0219 */
[----:B------:R-:W-:Y:S01]  /*0a20*/  LEA R36, P0, R22, R55, 0x1 ;  /* 0x0000003716247211 */ /* 0x000fe200078008ff */
[----:B------:R-:W-:Y:S01]  /*0a30*/  IMAD R11, R49, 0x4, R21 ;  /* 0x00000004310b7824 */ /* 0x000fe200078e0215 */
[----:B------:R-:W-:Y:S01]  /*0a40*/  LEA.HI.X.SX32 R41, R12, R57, 0x1, P2 ;  /* 0x000000390c297211 */ /* 0x000fe200010f0eff */
[----:B------:R-:W-:Y:S01]  /*0a50*/  IMAD R65, R84, 0x4, R27 ;  /* 0x0000000454417824 */ /* 0x000fe200078e021b */
[----:B------:R-:W-:-:S02]  /*0a60*/  LEA R46, P2, R10, R55, 0x1 ;  /* 0x000000370a2e7211 */ /* 0x000fc400078408ff */
[C---:B------:R-:W-:Y:S02]  /*0a70*/  LEA R12, R49.reuse, R11, 0x2 ;  /* 0x0000000b310c7211 */ /* 0x040fe400078e10ff */
[----:B------:R-:W-:Y:S02]  /*0a80*/  LEA.HI.X.SX32 R47, R10, R57, 0x1, P2 ;  /* 0x000000390a2f7211 */ /* 0x000fe400010f0eff */
[----:B------:R-:W-:Y:S01]  /*0a90*/  LEA R67, R84, R65, 0x2 ;  /* 0x0000004154437211 */ /* 0x000fe200078e10ff */
[----:B------:R-:W-:Y:S01]  /*0aa0*/  IMAD R10, R49, 0x4, R12 ;  /* 0x00000004310a7824 */ /* 0x000fe200078e020c */
[----:B------:R-:W-:Y:S02]  /*0ab0*/  LEA.HI.X.SX32 R37, R22, R57, 0x1, P0 ;  /* 0x0000003916257211 */ /* 0x000fe400000f0eff */
[-C--:B------:R-:W-:Y:S01]  /*0ac0*/  LEA R42, P0, R13, R55.reuse, 0x1 ;  /* 0x000000370d2a7211 */ /* 0x080fe200078008ff */
[----:B------:R-:W-:Y:S01]  /*0ad0*/  IMAD R69, R84, 0x4, R67 ;  /* 0x0000000454457824 */ /* 0x000fe200078e0243 */
[----:B------:R-:W-:-:S02]  /*0ae0*/  LEA R44, P1, R20, R55, 0x1 ;  /* 0x00000037142c7211 */ /* 0x000fc400078208ff */
[----:B------:R-:W-:Y:S02]  /*0af0*/  LEA R54, P3, R10, R55, 0x1 ;  /* 0x000000370a367211 */ /* 0x000fe400078608ff */
[-C--:B------:R-:W-:Y:S02]  /*0b00*/  LEA.HI.X.SX32 R43, R13, R57.reuse, 0x1, P0 ;  /* 0x000000390d2b7211 */ /* 0x080fe400000f0eff */
[----:B------:R-:W-:Y:S02]  /*0b10*/  LEA.HI.X.SX32 R45, R20, R57, 0x1, P1 ;  /* 0x00000039142d7211 */ /* 0x000fe400008f0eff */
[-C--:B------:R-:W-:Y:S02]  /*0b20*/  LEA R48, P0, R21, R55.reuse, 0x1 ;  /* 0x0000003715307211 */ /* 0x080fe400078008ff */
[-C--:B------:R-:W-:Y:S02]  /*0b30*/  LEA R50, P1, R11, R55.reuse, 0x1 ;  /* 0x000000370b327211 */ /* 0x080fe400078208ff */
[----:B------:R-:W-:-:S02]  /*0b40*/  LEA R52, P2, R12, R55, 0x1 ;  /* 0x000000370c347211 */ /* 0x000fc400078408ff */
[-C--:B------:R-:W-:Y:S01]  /*0b50*/  LEA.HI.X.SX32 R55, R10, R57.reuse, 0x1, P3 ;  /* 0x000000390a377211 */ /* 0x080fe200018f0eff */
[----:B------:R-:W-:Y:S01]  /*0b60*/  IMAD R10, R84, 0x4, R69 ;  /* 0x00000004540a7824 */ /* 0x000fe200078e0245 */
[-C--:B------:R-:W-:Y:S02]  /*0b70*/  LEA.HI.X.SX32 R51, R11, R57.reuse, 0x1, P1 ;  /* 0x000000390b337211 */ /* 0x080fe400008f0eff */
[-C--:B------:R-:W-:Y:S02]  /*0b80*/  LEA.HI.X.SX32 R53, R12, R57.reuse, 0x1, P2 ;  /* 0x000000390c357211 */ /* 0x080fe400010f0eff */
[----:B------:R-:W-:Y:S02]  /*0b90*/  LEA R11, R84, R10, 0x2 ;  /* 0x0000000a540b7211 */ /* 0x000fe400078e10ff */
[----:B------:R-:W-:Y:S02]  /*0ba0*/  LEA R58, P1, R24, R126, 0x1 ;  /* 0x0000007e183a7211 */ /* 0x000fe400078208ff */
[----:B------:R-:W-:Y:S01]  /*0bb0*/  LEA.HI.X.SX32 R49, R21, R57, 0x1, P0 ;  /* 0x0000003915317211 */ /* 0x000fe200000f0eff */
[----:B------:R-:W-:Y:S01]  /*0bc0*/  IMAD R12, R84, 0x4, R11 ;  /* 0x00000004540c7824 */ /* 0x000fe200078e020b */
[----:B------:R-:W-:-:S02]  /*0bd0*/  LEA.HI.X.SX32 R59, R24, R80, 0x1, P1 ;  /* 0x00000050183b7211 */ /* 0x000fc400008f0eff */
[-C--:B------:R-:W-:Y:S01]  /*0be0*/  LEA R56, P0, R23, R126.reuse, 0x1 ;  /* 0x0000007e17387211 */ /* 0x080fe200078008ff */
[C---:B------:R-:W-:Y:S01]  /*0bf0*/  IMAD R13, R84.reuse, 0x4, R12 ;  /* 0x00000004540d7824 */ /* 0x040fe200078e020c */
[-C--:B------:R-:W-:Y:S02]  /*0c00*/  LEA R60, P2, R25, R126.reuse, 0x1 ;  /* 0x0000007e193c7211 */ /* 0x080fe400078408ff */
[----:B------:R-:W-:Y:S02]  /*0c10*/  LEA R64, P1, R65, R126, 0x1 ;  /* 0x0000007e41407211 */ /* 0x000fe400078208ff */
[C---:B------:R-:W-:Y:S02]  /*0c20*/  LEA R20, R84.reuse, R13, 0x2 ;  /* 0x0000000d54147211 */ /* 0x040fe400078e10ff */
[-C--:B------:R-:W-:Y:S02]  /*0c30*/  LEA.HI.X.SX32 R57, R23, R80.reuse, 0x1, P0 ;  /* 0x0000005017397211 */ /* 0x080fe400000f0eff */
[-C--:B------:R-:W-:Y:S01]  /*0c40*/  LEA.HI.X.SX32 R61, R25, R80.reuse, 0x1, P2 ;  /* 0x00000050193d7211 */ /* 0x080fe200010f0eff */
[----:B------:R-:W-:Y:S01]  /*0c50*/  IMAD R21, R84, 0x4, R20 ;  /* 0x0000000454157824 */ /* 0x000fe200078e0214 */
[----:B------:R-:W-:-:S02]  /*0c60*/  LEA.HI.X.SX32 R65, R65, R80, 0x1, P1 ;  /* 0x0000005041417211 */ /* 0x000fc400008f0eff */
[-C--:B------:R-:W-:Y:S02]  /*0c70*/  LEA R62, P0, R27, R126.reuse, 0x1 ;  /* 0x0000007e1b3e7211 */ /* 0x080fe400078008ff */
[-C--:B------:R-:W-:Y:S02]  /*0c80*/  LEA R66, P2, R67, R126.reuse, 0x1 ;  /* 0x0000007e43427211 */ /* 0x080fe400078408ff */
[C---:B------:R-:W-:Y:S02]  /*0c90*/  LEA R70, P1, R10.reuse, R126, 0x1 ;  /* 0x0000007e0a467211 */ /* 0x040fe400078208ff */
[-C--:B------:R-:W-:Y:S02]  /*0ca0*/  LEA.HI.X.SX32 R63, R27, R80.reuse, 0x1, P0 ;  /* 0x000000501b3f7211 */ /* 0x080fe400000f0eff */
[-C--:B------:R-:W-:Y:S02]  /*0cb0*/  LEA.HI.X.SX32 R67, R67, R80.reuse, 0x1, P2 ;  /* 0x0000005043437211 */ /* 0x080fe400010f0eff */
[----:B------:R-:W-:Y:S01]  /*0cc0*/  LEA.HI.X.SX32 R71, R10, R80, 0x1, P1 ;  /* 0x000000500a477211 */ /* 0x000fe200008f0eff */
[----:B------:R-:W-:Y:S01]  /*0cd0*/  IMAD R10, R84, 0x4, R21 ;  /* 0x00000004540a7824 */ /* 0x000fe200078e0215 */
[----:B------:R-:W-:-:S02]  /*0ce0*/  LEA R68, P0, R69, R126, 0x1 ;  /* 0x0000007e45447211 */ /* 0x000fc400078008ff */
[----:B------:R-:W-:Y:S02]  /*0cf0*/  LEA R72, P2, R11, R126, 0x1 ;  /* 0x0000007e0b487211 */ /* 0x000fe400078408ff */
[-C--:B------:R-:W-:Y:S02]  /*0d00*/  LEA.HI.X.SX32 R69, R69, R80.reuse, 0x1, P0 ;  /* 0x0000005045457211 */ /* 0x080fe400000f0eff */
[----:B------:R-:W-:Y:S02]  /*0d10*/  LEA.HI.X.SX32 R73, R11, R80, 0x1, P2 ;  /* 0x000000500b497211 */ /* 0x000fe400010f0eff */
[----:B------:R-:W-:Y:S02]  /*0d20*/  LEA R74, P0, R12, R126, 0x1 ;  /* 0x0000007e0c4a7211 */ /* 0x000fe400078008ff */
[----:B------:R-:W-:Y:S02]  /*0d30*/  LEA R11, R84, R10, 0x2 ;  /* 0x0000000a540b7211 */ /* 0x000fe400078e10ff */
[----:B------:R-:W-:-:S02]  /*0d40*/  SHF.R.U32.HI R27, RZ, 0x2, R19 ;  /* 0x00000002ff1b7819 */ /* 0x000fc40000011613 */
[-C--:B------:R-:W-:Y:S02]  /*0d50*/  LEA R76, P1, R13, R126.reuse, 0x1 ;  /* 0x0000007e0d4c7211 */ /* 0x080fe400078208ff */
[----:B------:R-:W-:Y:S02]  /*0d60*/  LEA R78, P2, R20, R126, 0x1 ;  /* 0x0000007e144e7211 */ /* 0x000fe400078408ff */
[-C--:B------:R-:W-:Y:S01]  /*0d70*/  LEA.HI.X.SX32 R75, R12, R80.reuse, 0x1, P0 ;  /* 0x000000500c4b7211 */ /* 0x080fe200000f0eff */
[----:B------:R-:W-:Y:S01]  /*0d80*/  IMAD R12, R84, 0x4, R11 ;  /* 0x00000004540c7824 */ /* 0x000fe200078e020b */
[----:B------:R-:W-:Y:S01]  /*0d90*/  SGXT.U32 R27, R27, 0x3 ;  /* 0x000000031b1b781a */ /* 0x000fe20000000000 */
[----:B------:R-:W-:Y:S01]  /*0da0*/  CS2R R84, SRZ ;  /* 0x0000000000547805 */ /* 0x000fe2000001ff00 */
[-C--:B------:R-:W-:Y:S02]  /*0db0*/  LEA.HI.X.SX32 R77, R13, R80.reuse, 0x1, P1 ;  /* 0x000000500d4d7211 */ /* 0x080fe400008f0eff */
[----:B------:R-:W-:-:S02]  /*0dc0*/  LEA.HI.X.SX32 R79, R20, R80, 0x1, P2 ;  /* 0x00000050144f7211 */ /* 0x000fc400010f0eff */
[-C--:B------:R-:W-:Y:S02]  /*0dd0*/  LEA R120, P0, R21, R126.reuse, 0x1 ;  /* 0x0000007e15787211 */ /* 0x080fe400078008ff */
[-C--:B------:R-:W-:Y:S02]  /*0de0*/  LEA R122, P1, R10, R126.reuse, 0x1 ;  /* 0x0000007e0a7a7211 */ /* 0x080fe400078208ff */
[-C--:B------:R-:W-:Y:S02]  /*0df0*/  LEA R124, P2, R11, R126.reuse, 0x1 ;  /* 0x0000007e0b7c7211 */ /* 0x080fe400078408ff */
[----:B------:R-:W-:Y:S02]  /*0e00*/  LEA R126, P3, R12, R126, 0x1 ;  /* 0x0000007e0c7e7211 */ /* 0x000fe400078608ff */
[----:B------:R-:W-:Y:S02]  /*0e10*/  SHF.R.U32.HI R23, RZ, 0x3, R8 ;  /* 0x00000003ff177819 */ /* 0x000fe40000011608 */
[----:B------:R-:W-:-:S02]  /*0e20*/  LOP3.LUT R128, R27, 0x8, RZ, 0xfc, !PT ;  /* 0x000000081b807812 */ /* 0x000fc400078efcff */
[C---:B------:R-:W-:Y:S02]  /*0e30*/  LOP3.LUT R130, R27.reuse, 0x18, RZ, 0xfc, !PT ;  /* 0x000000181b827812 */ /* 0x040fe400078efcff */
[----:B------:R-:W-:Y:S01]  /*0e40*/  LOP3.LUT R129, R27, 0x10, RZ, 0xfc, !PT ;  /* 0x000000101b817812 */ /* 0x000fe200078efcff */
[----:B------:R-:W-:Y:S01]  /*0e50*/  IMAD.SHL.U32 R128, R128, 0x20, RZ ;  /* 0x0000002080807824 */ /* 0x000fe200078e00ff */
[-C--:B------:R-:W-:Y:S01]  /*0e60*/  LEA.HI.X.SX32 R121, R21, R80.reuse, 0x1, P0 ;  /* 0x0000005015797211 */ /* 0x080fe200000f0eff */
[----:B------:R-:W-:Y:S01]  /*0e70*/  IMAD.SHL.U32 R130, R130, 0x20, RZ ;  /* 0x0000002082827824 */ /* 0x000fe200078e00ff */
[-C--:B------:R-:W-:Y:S01]  /*0e80*/  LEA.HI.X.SX32 R123, R10, R80.reuse, 0x1, P1 ;  /* 0x000000500a7b7211 */ /* 0x080fe200008f0eff */
[----:B------:R-:W-:Y:S01]  /*0e90*/  IMAD.MOV.U32 R21, RZ, RZ, RZ ;  /* 0x000000ffff157224 */ /* 0x000fe200078e00ff */
[-C--:B------:R-:W-:Y:S01]  /*0ea0*/  LEA.HI.X.SX32 R125, R11, R80.reuse, 0x1, P2 ;  /* 0x000000500b7d7211 */ /* 0x080fe200010f0eff */
[----:B------:R-:W-:Y:S01]  /*0eb0*/  IMAD.MOV.U32 R11, RZ, RZ, 0x3f800000 ;  /* 0x3f800000ff0b7424 */ /* 0x000fe200078e00ff */
[----:B------:R-:W-:Y:S01]  /*0ec0*/  LEA.HI.X.SX32 R127, R12, R80, 0x1, P3 ;  /* 0x000000500c7f7211 */ /* 0x000fe200018f0eff */
[----:B------:R-:W-:Y:S01]  /*0ed0*/  IMAD.SHL.U32 R80, R7, 0x8, RZ ;  /* 0x0000000807507824 */ /* 0x000fe200078e00ff */
[----:B------:R-:W-:Y:S01]  /*0ee0*/  LOP3.LUT R81, R23, 0x1c, RZ, 0xc0, !PT ;  /* 0x0000001c17517812 */ /* 0x000fe200078ec0ff */
[----:B------:R-:W-:Y:S01]  /*0ef0*/  IMAD.MOV.U32 R12, RZ, RZ, 0x3f800000 ;  /* 0x3f800000ff0c7424 */ /* 0x000fe200078e00ff */
[----:B------:R-:W-:-:S02]  /*0f00*/  SHF.L.U32 R129, R129, 0x5, RZ ;  /* 0x0000000581817819 */ /* 0x000fc400000006ff */
[----:B------:R-:W-:Y:S01]  /*0f10*/  LOP3.LUT R131, R82, 0x10, R19, 0x78, !PT ;  /* 0x0000001052837812 */ /* 0x000fe200078e7813 */
[----:B------:R-:W-:Y:S01]  /*0f20*/  IMAD.IADD R132, R81, 0x1, R128 ;  /* 0x0000000151847824 */ /* 0x000fe200078e0280 */
[----:B------:R-:W-:Y:S01]  /*0f30*/  LOP3.LUT R23, R27, R26, RZ, 0xfc, !PT ;  /* 0x0000001a1b177212 */ /* 0x000fe200078efcff */
[----:B------:R-:W-:Y:S01]  /*0f40*/  IMAD.IADD R134, R81, 0x1, R130 ;  /* 0x0000000151867824 */ /* 0x000fe200078e0282 */
[C-C-:B------:R-:W-:Y:S02]  /*0f50*/  LOP3.LUT R24, R26.reuse, 0x8, R27.reuse, 0xfe, !PT ;  /* 0x000000081a187812 */ /* 0x140fe400078efe1b */
[C-C-:B------:R-:W-:Y:S02]  /*0f60*/  LOP3.LUT R25, R26.reuse, 0x10, R27.reuse, 0xfe, !PT ;  /* 0x000000101a197812 */ /* 0x140fe400078efe1b */
[----:B------:R-:W-:Y:S01]  /*0f70*/  LOP3.LUT R26, R26, 0x18, R27, 0xfe, !PT ;  /* 0x000000181a1a7812 */ /* 0x000fe200078efe1b */
[----:B------:R-:W-:Y:S01]  /*0f80*/  IMAD.IADD R27, R80, 0x1, R81 ;  /* 0x00000001501b7824 */ /* 0x000fe200078e0251 */
[----:B------:R-:W-:-:S02]  /*0f90*/  LOP3.LUT P0, RZ, R19, 0x7, RZ, 0xc0, !PT ;  /* 0x0000000713ff7812 */ /* 0x000fc4000780c0ff */
[----:B------:R-:W-:Y:S02]  /*0fa0*/  ISETP.NE.U32.AND P1, PT, R6, RZ, PT ;  /* 0x000000ff0600720c */ /* 0x000fe40003f25070 */
[----:B------:R-:W-:Y:S02]  /*0fb0*/  LOP3.LUT R20, R14, 0x40, RZ, 0x3c, !PT ;  /* 0x000000400e147812 */ /* 0x000fe400078e3cff */
[----:B------:R-:W-:Y:S02]  /*0fc0*/  MOV R13, 0x3f800000 ;  /* 0x3f800000000d7802 */ /* 0x000fe40000000f00 */
[----:B------:R-:W-:Y:S02]  /*0fd0*/  MOV R22, RZ ;  /* 0x000000ff00167202 */ /* 0x000fe40000000f00 */
[----:B------:R-:W-:Y:S02]  /*0fe0*/  MOV R10, 0x3f800000 ;  /* 0x3f800000000a7802 */ /* 0x000fe40000000f00 */
[----:B------:R-:W-:-:S02]  /*0ff0*/  IADD3 R133, R81, R129, RZ ;  /* 0x0000008151857210 */ /* 0x000fc40007ffe0ff */
[C---:B------:R-:W-:Y:S02]  /*1000*/  LOP3.LUT R135, R131.reuse, 0x20, RZ, 0x3c, !PT ;  /* 0x0000002083877812 */ /* 0x040fe400078e3cff */
[C---:B------:R-:W-:Y:S02]  /*1010*/  LOP3.LUT R136, R131.reuse, 0x40, RZ, 0x3c, !PT ;  /* 0x0000004083887812 */ /* 0x040fe400078e3cff */
[----:B------:R-:W-:Y:S02]  /*1020*/  LOP3.LUT R137, R131, 0x60, RZ, 0x3c, !PT ;  /* 0x0000006083897812 */ /* 0x000fe400078e3cff */
[----:B------:R-:W-:Y:S02]  /*1030*/  LOP3.LUT R138, R0, 0x20, RZ, 0x3c, !PT ;  /* 0x00000020008a7812 */ /* 0x000fe400078e3cff */
[----:B------:R-:W-:Y:S02]  /*1040*/  LOP3.LUT R139, R2, 0x40, RZ, 0x3c, !PT ;  /* 0x00000040028b7812 */ /* 0x000fe400078e3cff */
.L_x_9:
[----:B------:R-:W-:-:S04]  /*1050*/  IMAD.WIDE R80, R21, 0x2, R142 ;  /* 0x0000000215507825 */ /* 0x000fc800078e028e */
[C---:B------:R-:W-:Y:S01]  /*1060*/  IMAD.WIDE R92, R21.reuse, 0x2, R28 ;  /* 0x00000002155c7825 */ /* 0x040fe200078e021c */
[----:B------:R0:W2:Y:S03]  /*1070*/  LDG.E.U16 R109, [R80.64] ;  /* 0x00000006506d7981 */ /* 0x0000a6000c1e1500 */
[C---:B------:R-:W-:Y:S01]  /*1080*/  IMAD.WIDE R82, R21.reuse, 0x2, R140 ;  /* 0x0000000215527825 */ /* 0x040fe200078e028c */
[----:B------:R1:W3:Y:S03]  /*1090*/  LDG.E.U16 R113, [R92.64] ;  /* 0x000000065c717981 */ /* 0x0002e6000c1e1500 */
[C---:B------:R-:W-:Y:S01]  /*10a0*/  IMAD.WIDE R94, R21.reuse, 0x2, R30 ;  /* 0x00000002155e7825 */ /* 0x040fe200078e021e */
[----:B------:R4:W5:Y:S03]  /*10b0*/  LDG.E.U16 R111, [R82.64] ;  /* 0x00000006526f7981 */ /* 0x000966000c1e1500 */
[C---:B------:R-:W-:Y:S01]  /*10c0*/  IMAD.WIDE R96, R21.reuse, 0x2, R32 ;  /* 0x0000000215607825 */ /* 0x040fe200078e0220 */
[----:B------:R1:W5:Y:S03]  /*10d0*/  LDG.E.U16 R115, [R94.64] ;  /* 0x000000065e737981 */ /* 0x000366000c1e1500 */
[C---:B------:R-:W-:Y:S01]  /*10e0*/  IMAD.WIDE R98, R21.reuse, 0x2, R34 ;  /* 0x0000000215627825 */ /* 0x040fe200078e0222 */
[----:B------:R1:W5:Y:S03]  /*10f0*/  LDG.E.U16 R117, [R96.64] ;  /* 0x0000000660757981 */ /* 0x000366000c1e1500 */
[C---:B0-----:R-:W-:Y:S01]  /*1100*/  IMAD.WIDE R80, R21.reuse, 0x2, R36 ;  /* 0x0000000215507825 */ /* 0x041fe200078e0224 */
[----:B------:R0:W5:Y:S03]  /*1110*/  LDG.E.U16 R149, [R98.64] ;  /* 0x0000000662957981 */ /* 0x000166000c1e1500 */
[----:B------:R-:W-:-:S02]  /*1120*/  IMAD.WIDE R100, R21, 0x2, R40 ;  /* 0x0000000215647825 */ /* 0x000fc400078e0228 */
[----:B------:R-:W5:Y:S02]  /*1130*/  LDG.E.U16 R81, [R80.64] ;  /* 0x0000000650517981 */ /* 0x000f64000c1e1500 */
[C---:B------:R-:W-:Y:S02]  /*1140*/  IMAD.WIDE R102, R21.reuse, 0x2, R44 ;  /* 0x0000000215667825 */ /* 0x040fe400078e022c */
[----:B------:R-:W5:Y:S02]  /*1150*/  LDG.E.U16 R101, [R100.64] ;  /* 0x0000000664657981 */ /* 0x000f64000c1e1500 */
[C---:B------:R-:W-:Y:S02]  /*1160*/  IMAD.WIDE R104, R21.reuse, 0x2, R48 ;  /* 0x0000000215687825 */ /* 0x040fe400078e0230 */
[----:B------:R-:W5:Y:S02]  /*1170*/  LDG.E.U16 R103, [R102.64] ;  /* 0x0000000666677981 */ /* 0x000f64000c1e1500 */
[----:B------:R-:W-:-:S02]  /*1180*/  IMAD.WIDE R106, R21, 0x2, R52 ;  /* 0x00000002156a7825 */ /* 0x000fc400078e0234 */
[----:B------:R-:W5:Y:S02]  /*1190*/  LDG.E.U16 R105, [R104.64] ;  /* 0x0000000668697981 */ /* 0x000f64000c1e1500 */
[C---:B-1----:R-:W-:Y:S02]  /*11a0*/  IMAD.WIDE R92, R21.reuse, 0x2, R42 ;  /* 0x00000002155c7825 */ /* 0x042fe400078e022a */
[----:B------:R-:W5:Y:S02]  /*11b0*/  LDG.E.U16 R107, [R106.64] ;  /* 0x000000066a6b7981 */ /* 0x000f64000c1e1500 */
[C---:B----4-:R-:W-:Y:S02]  /*11c0*/  IMAD.WIDE R82, R21.reuse, 0x2, R38 ;  /* 0x0000000215527825 */ /* 0x050fe400078e0226 */
[----:B------:R-:W4:Y:S02]  /*11d0*/  LDG.E.U16 R93, [R92.64] ;  /* 0x000000065c5d7981 */ /* 0x000f24000c1e1500 */
[----:B------:R-:W-:-:S02]  /*11e0*/  IMAD.WIDE R94, R21, 0x2, R46 ;  /* 0x00000002155e7825 */ /* 0x000fc400078e022e */
[----:B------:R-:W4:Y:S02]  /*11f0*/  LDG.E.U16 R151, [R82.64] ;  /* 0x0000000652977981 */ /* 0x000f24000c1e1500 */
[C---:B------:R-:W-:Y:S02]  /*1200*/  IMAD.WIDE R96, R21.reuse, 0x2, R50 ;  /* 0x0000000215607825 */ /* 0x040fe400078e0232 */
[----:B------:R-:W4:Y:S02]  /*1210*/  LDG.E.U16 R153, [R94.64] ;  /* 0x000000065e997981 */ /* 0x000f24000c1e1500 */
[----:B0-----:R-:W-:Y:S02]  /*1220*/  IMAD.WIDE R98, R21, 0x2, R54 ;  /* 0x0000000215627825 */ /* 0x001fe400078e0236 */
[----:B------:R-:W4:Y:S04]  /*1230*/  LDG.E.U16 R155, [R96.64] ;  /* 0x00000006609b7981 */ /* 0x000f28000c1e1500 */
[----:B------:R-:W4:Y:S04]  /*1240*/  LDG.E.U16 R157, [R98.64] ;  /* 0x00000006629d7981 */ /* 0x000f28000c1e1500 */
[----:B------:R-:W-:Y:S06]  /*1250*/  BAR.SYNC.DEFER_BLOCKING 0x0 ;  /* 0x0000000000007b1d */ /* 0x000fec0000010000 */
[----:B--2---:R-:W-:Y:S04]  /*1260*/  STS.U16 [R14], R109 ;  /* 0x0000006d0e007388 */ /* 0x004fe80000000400 */
[----:B---3--:R-:W-:Y:S04]  /*1270*/  STS.U16 [R14+0x400], R113 ;  /* 0x000400710e007388 */ /* 0x008fe80000000400 */
[----:B-----5:R-:W-:Y:S04]  /*1280*/  STS.U16 [R14+0x800], R117 ;  /* 0x000800750e007388 */ /* 0x020fe80000000400 */
[----:B------:R-:W-:Y:S04]  /*1290*/  STS.U16 [R14+0xc00], R81 ;  /* 0x000c00510e007388 */ /* 0x000fe80000000400 */
[----:B------:R-:W-:Y:S04]  /*12a0*/  STS.U16 [R14+0x1000], R101 ;  /* 0x001000650e007388 */ /* 0x000fe80000000400 */
[----:B------:R-:W-:Y:S04]  /*12b0*/  STS.U16 [R14+0x1400], R103 ;  /* 0x001400670e007388 */ /* 0x000fe80000000400 */
[----:B------:R-:W-:Y:S04]  /*12c0*/  STS.U16 [R14+0x1800], R105 ;  /* 0x001800690e007388 */ /* 0x000fe80000000400 */
[----:B------:R-:W-:Y:S04]  /*12d0*/  STS.U16 [R14+0x1c00], R107 ;  /* 0x001c006b0e007388 */ /* 0x000fe80000000400 */
[----:B------:R-:W-:Y:S04]  /*12e0*/  STS.U16 [R20+0x200], R111 ;  /* 0x0002006f14007388 */ /* 0x000fe80000000400 */
[----:B------:R-:W-:Y:S04]  /*12f0*/  STS.U16 [R20+0x600], R115 ;  /* 0x0006007314007388 */ /* 0x000fe80000000400 */
[----:B------:R-:W-:Y:S04]  /*1300*/  STS.U16 [R20+0xa00], R149 ;  /* 0x000a009514007388 */ /* 0x000fe80000000400 */
[----:B----4-:R-:W-:Y:S04]  /*1310*/  STS.U16 [R20+0xe00], R151 ;  /* 0x000e009714007388 */ /* 0x010fe80000000400 */
[----:B------:R-:W-:Y:S04]  /*1320*/  STS.U16 [R20+0x1200], R93 ;  /* 0x0012005d14007388 */ /* 0x000fe80000000400 */
[----:B------:R-:W-:Y:S04]  /*1330*/  STS.U16 [R20+0x1600], R153 ;  /* 0x0016009914007388 */ /* 0x000fe80000000400 */
[----:B------:R-:W-:Y:S04]  /*1340*/  STS.U16 [R20+0x1a00], R155 ;  /* 0x001a009b14007388 */ /* 0x000fe80000000400 */
[----:B------:R-:W-:Y:S04]  /*1350*/  STS.U16 [R20+0x1e00], R157 ;  /* 0x001e009d14007388 */ /* 0x000fe80000000400 */
[----:B------:R-:W-:Y:S06]  /*1360*/  BAR.SYNC.DEFER_BLOCKING 0x0 ;  /* 0x0000000000007b1d */ /* 0x000fec0000010000 */
[----:B------:R-:W-:Y:S04]  /*1370*/  LDSM.16.MT88.4 R116, [R0+0x2000] ;  /* 0x002000000074783b */ /* 0x000fe80000004200 */
[----:B------:R-:W0:Y:S04]  /*1380*/  LDSM.16.M88.4 R80, [R2] ;  /* 0x000000000250783b */ /* 0x000e280000000200 */
[----:B------:R-:W1:Y:S04]  /*1390*/  LDSM.16.MT88.4 R96, [R138+0x2000] ;  /* 0x002000008a60783b */ /* 0x000e680000004200 */
[----:B------:R-:W2:Y:S04]  /*13a0*/  LDSM.16.MT88.4 R112, [R0+0x2400] ;  /* 0x002400000070783b */ /* 0x000ea80000004200 */
[----:B------:R-:W3:Y:S04]  /*13b0*/  LDSM.16.MT88.4 R108, [R138+0x2400] ;  /* 0x002400008a6c783b */ /* 0x000ee80000004200 */
[----:B------:R-:W-:Y:S04]  /*13c0*/  LDSM.16.MT88.4 R92, [R0+0x2800] ;  /* 0x00280000005c783b */ /* 0x000fe80000004200 */
[----:B------:R-:W4:Y:S04]  /*13d0*/  LDSM.16.M88.4 R104, [R139] ;  /* 0x000000008b68783b */ /* 0x000f280000000200 */
[----:B------:R-:W5:Y:S01]  /*13e0*/  LDSM.16.MT88.4 R100, [R138+0x2800] ;  /* 0x002800008a64783b */ /* 0x000f620000004200 */
[-C--:B0-----:R-:W-:Y:S08]  /*13f0*/  HMMA.16816.F32 R116, R116, R80.reuse, RZ ;  /* 0x000000507474723c */ /* 0x081ff000000018ff */
[----:B-1----:R-:W-:Y:S11]  /*1400*/  HMMA.16816.F32 R96, R96, R80, RZ ;  /* 0x000000506060723c */ /* 0x002ff600000018ff */
[----:B------:R-:W-:Y:S05]  /*1410*/  @!UPT UIADD3 URZ, URZ, URZ, URZ ;  /* 0x0000003f3f3ff290 */ /* 0x000fea000fffe03f */
[-C--:B--2---:R-:W-:Y:S01]  /*1420*/  HMMA.16816.F32 R112, R112, R82.reuse, R116 ;  /* 0x000000527070723c */ /* 0x084fe20000001874 */
[----:B------:R-:W0:Y:S07]  /*1430*/  LDSM.16.MT88.4 R116, [R0+0x2c00] ;  /* 0x002c00000074783b */ /* 0x000e2e0000004200 */
[----:B---3--:R-:W-:Y:S01]  /*1440*/  HMMA.16816.F32 R96, R108, R82, R96 ;  /* 0x000000526c60723c */ /* 0x008fe20000001860 */
[----:B------:R-:W1:Y:S11]  /*1450*/  LDSM.16.MT88.4 R80, [R138+0x2c00] ;  /* 0x002c00008a50783b */ /* 0x000e760000004200 */
[----:B------:R-:W-:Y:S04]  /*1460*/  @!UPT UIADD3 URZ, URZ, URZ, URZ ;  /* 0x0000003f3f3ff290 */ /* 0x000fe8000fffe03f */
[-C--:B----4-:R-:W-:Y:S08]  /*1470*/  HMMA.16816.F32 R92, R92, R104.reuse, R112 ;  /* 0x000000685c5c723c */ /* 0x090ff00000001870 */
[----:B-----5:R-:W-:Y:S11]  /*1480*/  HMMA.16816.F32 R96, R100, R104, R96 ;  /* 0x000000686460723c */ /* 0x020ff60000001860 */
[----:B------:R-:W-:Y:S05]  /*1490*/  @!UPT UIADD3 URZ, URZ, URZ, URZ ;  /* 0x0000003f3f3ff290 */ /* 0x000fea000fffe03f */
[-C--:B0-----:R-:W-:Y:S08]  /*14a0*/  HMMA.16816.F32 R92, R116, R106.reuse, R92 ;  /* 0x0000006a745c723c */ /* 0x081ff0000000185c */
[----:B-1----:R-:W-:Y:S07]  /*14b0*/  HMMA.16816.F32 R80, R80, R106, R96 ;  /* 0x0000006a5050723c */ /* 0x002fee0000001860 */
[----:B------:R-:W-:-:S04]  /*14c0*/  IADD3 R96, R4, UR4, RZ ;  /* 0x0000000404607c10 */ /* 0x000fc8000fffe0ff */
[CC--:B------:R-:W-:Y:S02]  /*14d0*/  ISETP.GE.AND P5, PT, R23.reuse, R96.reuse, PT ;  /* 0x000000601700720c */ /* 0x0c0fe40003fa6270 */
[-C--:B------:R-:W-:Y:S02]  /*14e0*/  ISETP.GT.AND P6, PT, R23, R96.reuse, PT ;  /* 0x000000601700720c */ /* 0x080fe40003fc4270 */
[-C--:B------:R-:W-:Y:S01]  /*14f0*/  ISETP.GE.AND P2, PT, R24, R96.reuse, PT ;  /* 0x000000601800720c */ /* 0x080fe20003f46270 */
[----:B------:R-:W-:Y:S02]  /*1500*/  FMUL R92, R92, c[0x0][0x188] ;  /* 0x000062005c5c7a20 */ /* 0x000fe40000400000 */
[----:B------:R-:W-:Y:S02]  /*1510*/  FMUL R93, R93, c[0x0][0x188] ;  /* 0x000062005d5d7a20 */ /* 0x000fe40000400000 */
[----:B------:R-:W-:Y:S01]  /*1520*/  FMUL R94, R94, c[0x0][0x188] ;  /* 0x000062005e5e7a20 */ /* 0x000fe20000400000 */
[----:B------:R-:W-:Y:S01]  /*1530*/  FSEL R100, R92, -INF , P5 ;  /* 0xff8000005c647808 */ /* 0x000fe20002800000 */
[----:B------:R-:W-:Y:S01]  /*1540*/  FMUL R95, R95, c[0x0][0x188] ;  /* 0x000062005f5f7a20 */ /* 0x000fe20000400000 */
[----:B------:R-:W-:Y:S01]  /*1550*/  FSEL R101, R93, -INF , P6 ;  /* 0xff8000005d657808 */ /* 0x000fe20003000000 */
[----:B------:R-:W-:Y:S01]  /*1560*/  FMUL R80, R80, c[0x0][0x188] ;  /* 0x0000620050507a20 */ /* 0x000fe20000400000 */
[----:B------:R-:W-:Y:S01]  /*1570*/  FSEL R103, R94, -INF , P2 ;  /* 0xff8000005e677808 */ /* 0x000fe20001000000 */
[----:B------:R-:W-:Y:S01]  /*1580*/  FMUL R81, R81, c[0x0][0x188] ;  /* 0x0000620051517a20 */ /* 0x000fe20000400000 */
[-C--:B------:R-:W-:Y:S01]  /*1590*/  ISETP.GT.AND P3, PT, R24, R96.reuse, PT ;  /* 0x000000601800720c */ /* 0x080fe20003f64270 */
[----:B------:R-:W-:Y:S01]  /*15a0*/  FMUL R82, R82, c[0x0][0x188] ;  /* 0x0000620052527a20 */ /* 0x000fe20000400000 */
[----:B------:R-:W-:Y:S01]  /*15b0*/  BAR.SYNC.DEFER_BLOCKING 0x0 ;  /* 0x0000000000007b1d */ /* 0x000fe20000010000 */
[----:B------:R-:W-:Y:S01]  /*15c0*/  FMUL R83, R83, c[0x0][0x188] ;  /* 0x0000620053537a20 */ /* 0x000fe20000400000 */
[----:B------:R-:W-:-:S02]  /*15d0*/  ISETP.GE.AND P4, PT, R25, R96, PT ;  /* 0x000000601900720c */ /* 0x000fc40003f86270 */
[-C--:B------:R-:W-:Y:S02]  /*15e0*/  ISETP.GT.AND P5, PT, R25, R96.reuse, PT ;  /* 0x000000601900720c */ /* 0x080fe40003fa4270 */
[CC--:B------:R-:W-:Y:S02]  /*15f0*/  ISETP.GE.AND P6, PT, R26.reuse, R96.reuse, PT ;  /* 0x000000601a00720c */ /* 0x0c0fe40003fc6270 */
[----:B------:R-:W-:Y:S02]  /*1600*/  ISETP.GT.AND P2, PT, R26, R96, PT ;  /* 0x000000601a00720c */ /* 0x000fe40003f44270 */
[----:B------:R-:W-:Y:S02]  /*1610*/  FSEL R102, R95, -INF , P3 ;  /* 0xff8000005f667808 */ /* 0x000fe40001800000 */
[----:B------:R-:W-:Y:S02]  /*1620*/  FSEL R105, R80, -INF , P4 ;  /* 0xff80000050697808 */ /* 0x000fe40002000000 */
[----:B------:R-:W-:-:S02]  /*1630*/  FSEL R104, R81, -INF , P5 ;  /* 0xff80000051687808 */ /* 0x000fc40002800000 */
[----:B------:R-:W-:Y:S02]  /*1640*/  FSEL R106, R82, -INF , P6 ;  /* 0xff800000526a7808 */ /* 0x000fe40003000000 */
[----:B------:R-:W-:Y:S02]  /*1650*/  FSEL R107, R83, -INF , P2 ;  /* 0xff800000536b7808 */ /* 0x000fe40001000000 */
[----:B------:R-:W-:Y:S02]  /*1660*/  FMNMX R80, R100, R101, !PT ;  /* 0x0000006564507209 */ /* 0x000fe40007800000 */
[----:B------:R-:W-:Y:S02]  /*1670*/  FMNMX R81, R103, R102, !PT ;  /* 0x0000006667517209 */ /* 0x000fe40007800000 */
[----:B------:R-:W-:Y:S02]  /*1680*/  FMNMX R82, R105, R104, !PT ;  /* 0x0000006869527209 */ /* 0x000fe40007800000 */
[----:B------:R-:W-:Y:S01]  /*1690*/  FMNMX R83, R106, R107, !PT ;  /* 0x0000006b6a537209 */ /* 0x000fe20007800000 */
[----:B------:R-:W0:Y:S04]  /*16a0*/  SHFL.BFLY PT, R93, R80, 0x2, 0x1f ;  /* 0x0c401f00505d7f89 */ /* 0x000e2800000e0000 */
[----:B------:R-:W1:Y:S04]  /*16b0*/  SHFL.BFLY PT, R92, R81, 0x2, 0x1f ;  /* 0x0c401f00515c7f89 */ /* 0x000e6800000e0000 */
[----:B------:R-:W2:Y:S04]  /*16c0*/  SHFL.BFLY PT, R95, R82, 0x2, 0x1f ;  /* 0x0c401f00525f7f89 */ /* 0x000ea800000e0000 */
[----:B------:R-:W3:Y:S01]  /*16d0*/  SHFL.BFLY PT, R98, R83, 0x2, 0x1f ;  /* 0x0c401f0053627f89 */ /* 0x000ee200000e0000 */
[----:B0-----:R-:W-:-:S02]  /*16e0*/  FMNMX R93, R80, R93, !PT ;  /* 0x0000005d505d7209 */ /* 0x001fc40007800000 */
[----:B-1----:R-:W-:Y:S02]  /*16f0*/  FMNMX R94, R81, R92, !PT ;  /* 0x0000005c515e7209 */ /* 0x002fe40007800000 */
[----:B--2---:R-:W-:Y:S02]  /*1700*/  FMNMX R96, R82, R95, !PT ;  /* 0x0000005f52607209 */ /* 0x004fe40007800000 */
[----:B---3--:R-:W-:Y:S01]  /*1710*/  FMNMX R98, R83, R98, !PT ;  /* 0x0000006253627209 */ /* 0x008fe20007800000 */
[----:B------:R-:W0:Y:S04]  /*1720*/  SHFL.BFLY PT, R92, R93, 0x1, 0x1f ;  /* 0x0c201f005d5c7f89 */ /* 0x000e2800000e0000 */
[----:B------:R-:W1:Y:S04]  /*1730*/  SHFL.BFLY PT, R95, R94, 0x1, 0x1f ;  /* 0x0c201f005e5f7f89 */ /* 0x000e6800000e0000 */
[----:B------:R-:W2:Y:S04]  /*1740*/  SHFL.BFLY PT, R97, R96, 0x1, 0x1f ;  /* 0x0c201f0060617f89 */ /* 0x000ea800000e0000 */
[----:B------:R-:W3:Y:S01]  /*1750*/  SHFL.BFLY PT, R99, R98, 0x1, 0x1f ;  /* 0x0c201f0062637f89 */ /* 0x000ee200000e0000 */
[----:B------:R-:W-:Y:S01]  /*1760*/  BSSY B0, `(.L_x_1) ;  /* 0x0000008000007945 */ /* 0x000fe20003800000 */
[----:B0-----:R-:W-:-:S02]  /*1770*/  FMNMX R92, R93, R92, !PT ;  /* 0x0000005c5d5c7209 */ /* 0x001fc40007800000 */
[----:B-1----:R-:W-:Y:S02]  /*1780*/  FMNMX R95, R94, R95, !PT ;  /* 0x0000005f5e5f7209 */ /* 0x002fe40007800000 */
[----:B--2---:R-:W-:Y:S02]  /*1790*/  FMNMX R80, R96, R97, !PT ;  /* 0x0000006160507209 */ /* 0x004fe40007800000 */
[----:B---3--:R-:W-:Y:S01]  /*17a0*/  FMNMX R99, R98, R99, !PT ;  /* 0x0000006362637209 */ /* 0x008fe20007800000 */
[----:B------:R-:W-:Y:S05]  /*17b0*/  @P1 BRA `(.L_x_2) ;  /* 0x0000002000001947 */ /* 0x000fea0003800000 */
[----:B------:R0:W-:Y:S04]  /*17c0*/  STS [R27], R92 ;  /* 0x0000005c1b007388 */ /* 0x0001e80000000800 */
[----:B------:R0:W-:Y:S02]  /*17d0*/  STS [R132], R95 ;  /* 0x0000005f84007388 */ /* 0x0001e40000000800 */
.L_x_2:
[----:B------:R-:W-:Y:S05]  /*17e0*/  BSYNC B0 ;  /* 0x0000000000007941 */ /* 0x000fea0003800000 */
.L_x_1:
[----:B------:R-:W-:Y:S01]  /*17f0*/  BSSY B0, `(.L_x_3) ;  /* 0x0000004000007945 */ /* 0x000fe20003800000 */
[----:B------:R-:W-:Y:S05]  /*1800*/  @P1 BRA `(.L_x_4) ;  /* 0x0000002000001947 */ /* 0x000fea0003800000 */
[----:B------:R1:W-:Y:S04]  /*1810*/  STS [R133], R80 ;  /* 0x0000005085007388 */ /* 0x0003e80000000800 */
[----:B------:R1:W-:Y:S02]  /*1820*/  @!P1 STS [R134], R99 ;  /* 0x0000006386009388 */ /* 0x0003e40000000800 */
.L_x_4:
[----:B------:R-:W-:Y:S05]  /*1830*/  BSYNC B0 ;  /* 0x0000000000007941 */ /* 0x000fea0003800000 */
.L_x_3:
[----:B------:R-:W-:Y:S06]  /*1840*/  BAR.SYNC.DEFER_BLOCKING 0x0 ;  /* 0x0000000000007b1d */ /* 0x000fec0000010000 */
[----:B------:R-:W-:Y:S01]  /*1850*/  BSSY B0, `(.L_x_5) ;  /* 0x000004c000007945 */ /* 0x000fe20003800000 */
[----:B-1----:R-:W1:Y:S04]  /*1860*/  LDS R80, [R8.X4] ;  /* 0x0000000008507984 */ /* 0x002e680000004800 */
[----:B-1----:R-:W1:Y:S02]  /*1870*/  SHFL.BFLY PT, R81, R80, 0x4, 0x1f ;  /* 0x0c801f0050517f89 */ /* 0x002e6400000e0000 */
[----:B-1----:R-:W-:-:S05]  /*1880*/  FMNMX R81, R80, R81, !PT ;  /* 0x0000005150517209 */ /* 0x002fca0007800000 */
[----:B------:R-:W1:Y:S02]  /*1890*/  SHFL.BFLY PT, R82, R81, 0x2, 0x1f ;  /* 0x0c401f0051527f89 */ /* 0x000e6400000e0000 */
[----:B-1----:R-:W-:-:S05]  /*18a0*/  FMNMX R82, R81, R82, !PT ;  /* 0x0000005251527209 */ /* 0x002fca0007800000 */
[----:B------:R-:W1:Y:S02]  /*18b0*/  SHFL.BFLY PT, R83, R82, 0x1, 0x1f ;  /* 0x0c201f0052537f89 */ /* 0x000e6400000e0000 */
[----:B-1----:R-:W-:-:S05]  /*18c0*/  FMNMX R83, R82, R83, !PT ;  /* 0x0000005352537209 */ /* 0x002fca0007800000 */
[----:B------:R-:W-:Y:S04]  /*18d0*/  @!P0 STS [R8.X4], R83 ;  /* 0x0000005308008388 */ /* 0x000fe80000004800 */
[----:B------:R-:W-:Y:S06]  /*18e0*/  BAR.SYNC.DEFER_BLOCKING 0x0 ;  /* 0x0000000000007b1d */ /* 0x000fec0000010000 */
[----:B------:R-:W1:Y:S04]  /*18f0*/  LDS R113, [R7.X8] ;  /* 0x0000000007717984 */ /* 0x000e680000008800 */
[----:B------:R-:W2:Y:S04]  /*1900*/  LDS R112, [R128] ;  /* 0x0000000080707984 */ /* 0x000ea80000000800 */
[----:B------:R-:W3:Y:S04]  /*1910*/  LDS R114, [R129] ;  /* 0x0000000081727984 */ /* 0x000ee80000000800 */
[----:B------:R-:W4:Y:S01]  /*1920*/  LDS R115, [R130] ;  /* 0x0000000082737984 */ /* 0x000f220000000800 */
[----:B-1----:R-:W-:-:S02]  /*1930*/  FMNMX R113, R113, R146, !PT ;  /* 0x0000009271717209 */ /* 0x002fc40007800000 */
[----:B--2---:R-:W-:-:S03]  /*1940*/  FMNMX R112, R112, R147, !PT ;  /* 0x0000009370707209 */ /* 0x004fc60007800000 */
[----:B------:R-:W-:Y:S01]  /*1950*/  FADD R80, R100, -R113 ;  /* 0x8000007164507221 */ /* 0x000fe20000000000 */
[----:B---3--:R-:W-:-:S03]  /*1960*/  FMNMX R114, R114, R145, !PT ;  /* 0x0000009172727209 */ /* 0x008fc60007800000 */
[----:B------:R-:W-:Y:S02]  /*1970*/  FMUL R81, R80, 1.4426950216293334961 ;  /* 0x3fb8aa3b50517820 */ /* 0x000fe40000400000 */
[----:B------:R-:W-:Y:S01]  /*1980*/  FADD R80, R101, -R113 ;  /* 0x8000007165507221 */ /* 0x000fe20000000000 */
[----:B----4-:R-:W-:Y:S01]  /*1990*/  FMNMX R115, R115, R144, !PT ;  /* 0x0000009073737209 */ /* 0x010fe20007800000 */
[----:B------:R1:W-:Y:S02]  /*19a0*/  MUFU.EX2 R108, R81 ;  /* 0x00000051006c7308 */ /* 0x0003e40000000800 */
[----:B------:R-:W-:Y:S02]  /*19b0*/  FMUL R82, R80, 1.4426950216293334961 ;  /* 0x3fb8aa3b50527820 */ /* 0x000fe40000400000 */
[----:B------:R-:W-:-:S04]  /*19c0*/  FADD R80, R103, -R112 ;  /* 0x8000007067507221 */ /* 0x000fc80000000000 */
[----:B------:R-:W-:Y:S01]  /*19d0*/  FMUL R83, R80, 1.4426950216293334961 ;  /* 0x3fb8aa3b50537820 */ /* 0x000fe20000400000 */
[----:B------:R2:W3:Y:S01]  /*19e0*/  MUFU.EX2 R161, R82 ;  /* 0x0000005200a17308 */ /* 0x0004e20000000800 */
[----:B------:R-:W-:-:S04]  /*19f0*/  FADD R80, R102, -R112 ;  /* 0x8000007066507221 */ /* 0x000fc80000000000 */
[----:B0-----:R-:W-:Y:S02]  /*1a00*/  FMUL R92, R80, 1.4426950216293334961 ;  /* 0x3fb8aa3b505c7820 */ /* 0x001fe40000400000 */
[--C-:B------:R-:W-:Y:S01]  /*1a10*/  FADD R80, R105, -R114.reuse ;  /* 0x8000007269507221 */ /* 0x100fe20000000000 */
[----:B------:R0:W-:Y:S03]  /*1a20*/  MUFU.EX2 R110, R83 ;  /* 0x00000053006e7308 */ /* 0x0001e60000000800 */
[----:B-1----:R-:W-:Y:S02]  /*1a30*/  FMUL R81, R80, 1.4426950216293334961 ;  /* 0x3fb8aa3b50517820 */ /* 0x002fe40000400000 */
[----:B------:R-:W-:-:S03]  /*1a40*/  FADD R80, R104, -R114 ;  /* 0x8000007268507221 */ /* 0x000fc60000000000 */
[----:B------:R3:W1:Y:S01]  /*1a50*/  MUFU.EX2 R163, R92 ;  /* 0x0000005c00a37308 */ /* 0x0006620000000800 */
[----:B--2---:R-:W-:Y:S02]  /*1a60*/  FMUL R82, R80, 1.4426950216293334961 ;  /* 0x3fb8aa3b50527820 */ /* 0x004fe40000400000 */
[----:B------:R-:W-:-:S04]  /*1a70*/  FADD R80, R106, -R115 ;  /* 0x800000736a507221 */ /* 0x000fc80000000000 */
[----:B0-----:R-:W-:Y:S01]  /*1a80*/  FMUL R83, R80, 1.4426950216293334961 ;  /* 0x3fb8aa3b50537820 */ /* 0x001fe20000400000 */
[----:B------:R0:W-:Y:S01]  /*1a90*/  MUFU.EX2 R148, R81 ;  /* 0x0000005100947308 */ /* 0x0001e20000000800 */
[----:B------:R-:W-:Y:S02]  /*1aa0*/  FADD R80, R107, -R115 ;  /* 0x800000736b507221 */ /* 0x000fe40000000000 */
[----:B---3--:R-:W-:Y:S02]  /*1ab0*/  FADD R92, R108, R161 ;  /* 0x000000a16c5c7221 */ /* 0x008fe40000000000 */
[----:B------:R-:W-:Y:S02]  /*1ac0*/  FMUL R80, R80, 1.4426950216293334961 ;  /* 0x3fb8aa3b50507820 */ /* 0x000fe40000400000 */
[----:B-1----:R-:W-:Y:S01]  /*1ad0*/  FADD R93, R110, R163 ;  /* 0x000000a36e5d7221 */ /* 0x002fe20000000000 */
[----:B------:R-:W1:Y:S01]  /*1ae0*/  MUFU.EX2 R165, R82 ;  /* 0x0000005200a57308 */ /* 0x000e620000000800 */
[----:B------:R-:W2:Y:S01]  /*1af0*/  SHFL.BFLY PT, R95, R92, 0x2, 0x1f ;  /* 0x0c401f005c5f7f89 */ /* 0x000ea200000e0000 */
[----:B0-----:R-:W-:-:S03]  /*1b00*/  FADD R81, -R113, R146 ;  /* 0x0000009271517221 */ /* 0x001fc60000000100 */
[----:B------:R-:W0:Y:S01]  /*1b10*/  SHFL.BFLY PT, R96, R93, 0x2, 0x1f ;  /* 0x0c401f005d607f89 */ /* 0x000e2200000e0000 */
[----:B------:R-:W-:Y:S02]  /*1b20*/  FMUL R81, R81, 1.4426950216293334961 ;  /* 0x3fb8aa3b51517820 */ /* 0x000fe40000400000 */
[----:B------:R-:W-:Y:S08]  /*1b30*/  MUFU.EX2 R150, R83 ;  /* 0x0000005300967308 */ /* 0x000ff00000000800 */
[----:B------:R3:W4:Y:S01]  /*1b40*/  MUFU.EX2 R167, R80 ;  /* 0x0000005000a77308 */ /* 0x0007220000000800 */
[----:B-1----:R-:W-:-:S05]  /*1b50*/  FADD R94, R148, R165 ;  /* 0x000000a5945e7221 */ /* 0x002fca0000000000 */
[----:B------:R-:W1:Y:S02]  /*1b60*/  SHFL.BFLY PT, R97, R94, 0x2, 0x1f ;  /* 0x0c401f005e617f89 */ /* 0x000e6400000e0000 */
[----:B------:R1:W1:Y:S01]  /*1b70*/  MUFU.EX2 R116, R81 ;  /* 0x0000005100747308 */ /* 0x0002620000000800 */
[----:B---3--:R-:W-:Y:S02]  /*1b80*/  FADD R80, -R112, R147 ;  /* 0x0000009370507221 */ /* 0x008fe40000000100 */
[----:B--2---:R-:W-:Y:S02]  /*1b90*/  FADD R95, R92, R95 ;  /* 0x0000005f5c5f7221 */ /* 0x004fe40000000000 */
[----:B0-----:R-:W-:Y:S02]  /*1ba0*/  FADD R96, R93, R96 ;  /* 0x000000605d607221 */ /* 0x001fe40000000000 */
[----:B------:R-:W-:Y:S01]  /*1bb0*/  FMUL R117, R80, 1.4426950216293334961 ;  /* 0x3fb8aa3b50757820 */ /* 0x000fe20000400000 */
[----:B------:R-:W0:Y:S01]  /*1bc0*/  SHFL.BFLY PT, R92, R95, 0x1, 0x1f ;  /* 0x0c201f005f5c7f89 */ /* 0x000e2200000e0000 */
[----:B----4-:R-:W-:-:S02]  /*1bd0*/  FADD R82, R150, R167 ;  /* 0x000000a796527221 */ /* 0x010fc40000000000 */
[----:B------:R-:W-:Y:S01]  /*1be0*/  FADD R80, -R114, R145 ;  /* 0x0000009172507221 */ /* 0x000fe20000000100 */
[----:B------:R-:W2:Y:S01]  /*1bf0*/  SHFL.BFLY PT, R83, R96, 0x1, 0x1f ;  /* 0x0c201f0060537f89 */ /* 0x000ea200000e0000 */
[----:B------:R-:W3:Y:S02]  /*1c00*/  MUFU.EX2 R117, R117 ;  /* 0x0000007500757308 */ /* 0x000ee40000000800 */
[----:B------:R-:W-:Y:S01]  /*1c10*/  FMUL R118, R80, 1.4426950216293334961 ;  /* 0x3fb8aa3b50767820 */ /* 0x000fe20000400000 */
[----:B------:R-:W4:Y:S01]  /*1c20*/  SHFL.BFLY PT, R99, R82, 0x2, 0x1f ;  /* 0x0c401f0052637f89 */ /* 0x000f2200000e0000 */
[----:B------:R-:W-:-:S04]  /*1c30*/  FADD R80, -R115, R144 ;  /* 0x0000009073507221 */ /* 0x000fc80000000100 */
[----:B------:R-:W-:Y:S01]  /*1c40*/  FMUL R80, R80, 1.4426950216293334961 ;  /* 0x3fb8aa3b50507820 */ /* 0x000fe20000400000 */
[----:B------:R-:W3:Y:S01]  /*1c50*/  MUFU.EX2 R118, R118 ;  /* 0x0000007600767308 */ /* 0x000ee20000000800 */
[----:B-1----:R-:W-:-:S07]  /*1c60*/  FADD R97, R94, R97 ;  /* 0x000000615e617221 */ /* 0x002fce0000000000 */
[----:B------:R1:W1:Y:S01]  /*1c70*/  MUFU.EX2 R119, R80 ;  /* 0x0000005000777308 */ /* 0x0002620000000800 */
[----:B0-----:R-:W-:Y:S02]  /*1c80*/  FADD R92, R95, R92 ;  /* 0x0000005c5f5c7221 */ /* 0x001fe40000000000 */
[----:B--2---:R-:W-:Y:S02]  /*1c90*/  FADD R83, R96, R83 ;  /* 0x0000005360537221 */ /* 0x004fe40000000000 */
[----:B----4-:R-:W-:Y:S02]  /*1ca0*/  FADD R99, R82, R99 ;  /* 0x0000006352637221 */ /* 0x010fe40000000000 */
[----:B------:R0:W2:Y:S04]  /*1cb0*/  SHFL.BFLY PT, R82, R97, 0x1, 0x1f ;  /* 0x0c201f0061527f89 */ /* 0x0000a800000e0000 */
[----:B------:R0:W4:Y:S04]  /*1cc0*/  SHFL.BFLY PT, R94, R99, 0x1, 0x1f ;  /* 0x0c201f00635e7f89 */ /* 0x00012800000e0000 */
[----:B------:R-:W-:Y:S06]  /*1cd0*/  BAR.SYNC.DEFER_BLOCKING 0x0 ;  /* 0x0000000000007b1d */ /* 0x000fec0000010000 */
[----:B------:R-:W-:Y:S05]  /*1ce0*/  @P1 BRA `(.L_x_6) ;  /* 0x0000002000001947 */ /* 0x000fea0003800000 */
[----:B01-3--:R0:W-:Y:S04]  /*1cf0*/  STS [R27], R92 ;  /* 0x0000005c1b007388 */ /* 0x00b1e80000000800 */
[----:B------:R0:W-:Y:S02]  /*1d00*/  STS [R132], R83 ;  /* 0x0000005384007388 */ /* 0x0001e40000000800 */
.L_x_6:
[----:B01-3--:R-:W-:Y:S05]  /*1d10*/  BSYNC B0 ;  /* 0x0000000000007941 */ /* 0x00bfea0003800000 */
.L_x_5:
[----:B------:R-:W-:Y:S01]  /*1d20*/  BSSY B0, `(.L_x_7) ;  /* 0x0000006000007945 */ /* 0x000fe20003800000 */
[----:B--2---:R-:W-:-:S02]  /*1d30*/  FADD R82, R97, R82 ;  /* 0x0000005261527221 */ /* 0x004fc40000000000 */
[----:B----4-:R-:W-:Y:S01]  /*1d40*/  FADD R99, R99, R94 ;  /* 0x0000005e63637221 */ /* 0x010fe20000000000 */
[----:B------:R-:W-:Y:S05]  /*1d50*/  @P1 BRA `(.L_x_8) ;  /* 0x0000002000001947 */ /* 0x000fea0003800000 */
[----:B------:R0:W-:Y:S04]  /*1d60*/  STS [R133], R82 ;  /* 0x0000005285007388 */ /* 0x0001e80000000800 */
[----:B------:R0:W-:Y:S02]  /*1d70*/  @!P1 STS [R134], R99 ;  /* 0x0000006386009388 */ /* 0x0001e40000000800 */
.L_x_8:
[----:B------:R-:W-:Y:S05]  /*1d80*/  BSYNC B0 ;  /* 0x0000000000007941 */ /* 0x000fea0003800000 */
.L_x_7:
[----:B------:R-:W-:Y:S06]  /*1d90*/  BAR.SYNC.DEFER_BLOCKING 0x0 ;  /* 0x0000000000007b1d */ /* 0x000fec0000010000 */
[----:B------:R-:W1:Y:S04]  /*1da0*/  LDS R92, [R8.X4] ;  /* 0x00000000085c7984 */ /* 0x000e680000004800 */
[----:B-1----:R-:W1:Y:S02]  /*1db0*/  SHFL.BFLY PT, R81, R92, 0x4, 0x1f ;  /* 0x0c801f005c517f89 */ /* 0x002e6400000e0000 */
[----:B-1----:R-:W-:-:S05]  /*1dc0*/  FADD R96, R92, R81 ;  /* 0x000000515c607221 */ /* 0x002fca0000000000 */
[----:B------:R-:W1:Y:S02]  /*1dd0*/  SHFL.BFLY PT, R81, R96, 0x2, 0x1f ;  /* 0x0c401f0060517f89 */ /* 0x000e6400000e0000 */
[----:B-1----:R-:W-:-:S05]  /*1de0*/  FADD R100, R96, R81 ;  /* 0x0000005160647221 */ /* 0x002fca0000000000 */
[----:B------:R-:W1:Y:S02]  /*1df0*/  SHFL.BFLY PT, R81, R100, 0x1, 0x1f ;  /* 0x0c201f0064517f89 */ /* 0x000e6400000e0000 */
[----:B-1----:R-:W-:Y:S02]  /*1e00*/  FADD R101, R100, R81 ;  /* 0x0000005164657221 */ /* 0x002fe40000000000 */
[----:B------:R-:W-:-:S03]  /*1e10*/  IMAD.WIDE R80, R22, 0x2, R56 ;  /* 0x0000000216507825 */ /* 0x000fc600078e0238 */
[----:B------:R1:W-:Y:S04]  /*1e20*/  @!P0 STS [R8.X4], R101 ;  /* 0x0000006508008388 */ /* 0x0003e80000004800 */
[----:B------:R-:W-:Y:S01]  /*1e30*/  BAR.SYNC.DEFER_BLOCKING 0x0 ;  /* 0x0000000000007b1d */ /* 0x000fe20000010000 */
[----:B0-----:R-:W-:-:S04]  /*1e40*/  IMAD.WIDE R82, R22, 0x2, R58 ;  /* 0x0000000216527825 */ /* 0x001fc800078e023a */
[----:B------:R-:W-:-:S04]  /*1e50*/  IMAD.WIDE R92, R22, 0x2, R60 ;  /* 0x00000002165c7825 */ /* 0x000fc800078e023c */
[----:B------:R-:W-:-:S04]  /*1e60*/  IMAD.WIDE R94, R22, 0x2, R62 ;  /* 0x00000002165e7825 */ /* 0x000fc800078e023e */
[----:B------:R-:W-:-:S04]  /*1e70*/  IMAD.WIDE R96, R22, 0x2, R64 ;  /* 0x0000000216607825 */ /* 0x000fc800078e0240 */
[----:B------:R-:W-:-:S04]  /*1e80*/  IMAD.WIDE R98, R22, 0x2, R66 ;  /* 0x0000000216627825 */ /* 0x000fc800078e0242 */
[C---:B-1----:R-:W-:Y:S01]  /*1e90*/  IMAD.WIDE R100, R22.reuse, 0x2, R72 ;  /* 0x0000000216647825 */ /* 0x042fe200078e0248 */
[----:B------:R0:W2:Y:S03]  /*1ea0*/  LDG.E.U16 R109, [R80.64] ;  /* 0x00000006506d7981 */ /* 0x0000a6000c1e1500 */
[C---:B------:R-:W-:Y:S01]  /*1eb0*/  IMAD.WIDE R102, R22.reuse, 0x2, R76 ;  /* 0x0000000216667825 */ /* 0x040fe200078e024c */
[----:B------:R1:W3:Y:S03]  /*1ec0*/  LDG.E.U16 R111, [R82.64] ;  /* 0x00000006526f7981 */ /* 0x0002e6000c1e1500 */
[C---:B------:R-:W-:Y:S01]  /*1ed0*/  IMAD.WIDE R104, R22.reuse, 0x2, R120 ;  /* 0x0000000216687825 */ /* 0x040fe200078e0278 */
[----:B------:R4:W5:Y:S03]  /*1ee0*/  LDG.E.U16 R149, [R92.64] ;  /* 0x000000065c957981 */ /* 0x000966000c1e1500 */
[C---:B------:R-:W-:Y:S01]  /*1ef0*/  IMAD.WIDE R106, R22.reuse, 0x2, R124 ;  /* 0x00000002166a7825 */ /* 0x040fe200078e027c */
[----:B------:R4:W3:Y:S03]  /*1f00*/  LDG.E.U16 R151, [R94.64] ;  /* 0x000000065e977981 */ /* 0x0008e6000c1e1500 */
[C---:B0-----:R-:W-:Y:S01]  /*1f10*/  IMAD.WIDE R80, R22.reuse, 0x2, R68 ;  /* 0x0000000216507825 */ /* 0x041fe200078e0244 */
[----:B------:R0:W3:Y:S03]  /*1f20*/  LDG.E.U16 R153, [R96.64] ;  /* 0x0000000660997981 */ /* 0x0000e6000c1e1500 */
[C---:B-1----:R-:W-:Y:S01]  /*1f30*/  IMAD.WIDE R82, R22.reuse, 0x2, R70 ;  /* 0x0000000216527825 */ /* 0x042fe200078e0246 */
[----:B------:R1:W3:Y:S03]  /*1f40*/  LDG.E.U16 R155, [R98.64] ;  /* 0x00000006629b7981 */ /* 0x0002e6000c1e1500 */
[C---:B----4-:R-:W-:Y:S01]  /*1f50*/  IMAD.WIDE R92, R22.reuse, 0x2, R74 ;  /* 0x00000002165c7825 */ /* 0x050fe200078e024a */
[----:B------:R-:W4:Y:S03]  /*1f60*/  LDG.E.U16 R81, [R80.64] ;  /* 0x0000000650517981 */ /* 0x000f26000c1e1500 */
[C---:B------:R-:W-:Y:S01]  /*1f70*/  IMAD.WIDE R94, R22.reuse, 0x2, R78 ;  /* 0x00000002165e7825 */ /* 0x040fe200078e024e */
[----:B------:R-:W4:Y:S03]  /*1f80*/  LDG.E.U16 R101, [R100.64] ;  /* 0x0000000664657981 */ /* 0x000f26000c1e1500 */
[C---:B0-----:R-:W-:Y:S01]  /*1f90*/  IMAD.WIDE R96, R22.reuse, 0x2, R122 ;  /* 0x0000000216607825 */ /* 0x041fe200078e027a */
[----:B------:R-:W4:Y:S03]  /*1fa0*/  LDG.E.U16 R103, [R102.64] ;  /* 0x0000000666677981 */ /* 0x000f26000c1e1500 */
[----:B-1----:R-:W-:Y:S01]  /*1fb0*/  IMAD.WIDE R98, R22, 0x2, R126 ;  /* 0x0000000216627825 */ /* 0x002fe200078e027e */
[----:B------:R0:W4:Y:S04]  /*1fc0*/  LDG.E.U16 R105, [R104.64] ;  /* 0x0000000668697981 */ /* 0x000128000c1e1500 */
[----:B------:R1:W4:Y:S04]  /*1fd0*/  LDG.E.U16 R107, [R106.64] ;  /* 0x000000066a6b7981 */ /* 0x000328000c1e1500 */
[----:B------:R-:W4:Y:S04]  /*1fe0*/  LDG.E.U16 R83, [R82.64] ;  /* 0x0000000652537981 */ /* 0x000f28000c1e1500 */
[----:B------:R-:W4:Y:S04]  /*1ff0*/  LDG.E.U16 R93, [R92.64] ;  /* 0x000000065c5d7981 */ /* 0x000f28000c1e1500 */
[----:B------:R-:W4:Y:S04]  /*2000*/  LDG.E.U16 R95, [R94.64] ;  /* 0x000000065e5f7981 */ /* 0x000f28000c1e1500 */
[----:B------:R-:W4:Y:S04]  /*2010*/  LDG.E.U16 R157, [R96.64] ;  /* 0x00000006609d7981 */ /* 0x000f28000c1e1500 */
[----:B------:R-:W4:Y:S01]  /*2020*/  LDG.E.U16 R159, [R98.64] ;  /* 0x00000006629f7981 */ /* 0x000f22000c1e1500 */
[----:B------:R-:W-:Y:S01]  /*2030*/  F2FP.PACK_AB R108, R161, R108 ;  /* 0x0000006ca16c723e */ /* 0x000fe200000000ff */
[----:B0-----:R-:W-:Y:S01]  /*2040*/  FMUL R104, R116, R84 ;  /* 0x0000005474687220 */ /* 0x001fe20000400000 */
[----:B------:R-:W-:Y:S01]  /*2050*/  F2FP.PACK_AB R110, R163, R110 ;  /* 0x0000006ea36e723e */ /* 0x000fe200000000ff */
[----:B------:R-:W0:Y:S01]  /*2060*/  LDS R144, [R7.X8] ;  /* 0x0000000007907984 */ /* 0x000e220000008800 */
[----:B------:R-:W-:Y:S01]  /*2070*/  F2FP.PACK_AB R148, R165, R148 ;  /* 0x00000094a594723e */ /* 0x000fe200000000ff */
[----:B-1----:R-:W-:Y:S01]  /*2080*/  FMUL R106, R117, R86 ;  /* 0x00000056756a7220 */ /* 0x002fe20000400000 */
[----:B------:R-:W-:Y:S01]  /*2090*/  F2FP.PACK_AB R150, R167, R150 ;  /* 0x00000096a796723e */ /* 0x000fe200000000ff */
[----:B------:R-:W1:Y:S01]  /*20a0*/  LDS R145, [R128] ;  /* 0x0000000080917984 */ /* 0x000e620000000800 */
[C---:B------:R-:W-:Y:S01]  /*20b0*/  FMUL R88, R118.reuse, R88 ;  /* 0x0000005876587220 */ /* 0x040fe20000400000 */
[----:B------:R-:W-:Y:S01]  /*20c0*/  UIADD3 UR4, UR4, 0x40, URZ ;  /* 0x0000004004047890 */ /* 0x000fe2000fffe03f */
[----:B------:R-:W-:Y:S01]  /*20d0*/  FMUL R89, R118, R89 ;  /* 0x0000005976597220 */ /* 0x000fe20000400000 */
[----:B------:R-:W1:Y:S01]  /*20e0*/  LDS R146, [R129] ;  /* 0x0000000081927984 */ /* 0x000e620000000800 */
[----:B------:R-:W-:-:S02]  /*20f0*/  FMUL R90, R119, R90 ;  /* 0x0000005a775a7220 */ /* 0x000fc40000400000 */
[----:B------:R-:W-:Y:S01]  /*2100*/  FMUL R91, R119, R91 ;  /* 0x0000005b775b7220 */ /* 0x000fe20000400000 */
[----:B------:R-:W1:Y:S04]  /*2110*/  LDS R147, [R130] ;  /* 0x0000000082937984 */ /* 0x000e680000000800 */
[----:B------:R-:W-:Y:S01]  /*2120*/  BAR.SYNC.DEFER_BLOCKING 0x0 ;  /* 0x0000000000007b1d */ /* 0x000fe20000010000 */
[----:B------:R-:W-:Y:S01]  /*2130*/  ISETP.LE.AND P2, PT, R9, UR4, PT ;  /* 0x0000000409007c0c */ /* 0x000fe2000bf43270 */
[----:B0-----:R-:W-:Y:S01]  /*2140*/  FFMA R13, R116, R13, R144 ;  /* 0x0000000d740d7223 */ /* 0x001fe20000000090 */
[----:B------:R-:W-:Y:S01]  /*2150*/  MOV R144, R115 ;  /* 0x0000007300907202 */ /* 0x000fe20000000f00 */
[----:B-1----:R-:W-:Y:S02]  /*2160*/  FFMA R12, R117, R12, R145 ;  /* 0x0000000c750c7223 */ /* 0x002fe40000000091 */
[----:B------:R-:W-:-:S02]  /*2170*/  IMAD.MOV.U32 R145, RZ, RZ, R114 ;  /* 0x000000ffff917224 */ /* 0x000fc400078e0072 */
[----:B------:R-:W-:Y:S01]  /*2180*/  FFMA R11, R118, R11, R146 ;  /* 0x0000000b760b7223 */ /* 0x000fe20000000092 */
[----:B------:R-:W-:Y:S01]  /*2190*/  MOV R146, R113 ;  /* 0x0000007100927202 */ /* 0x000fe20000000f00 */
[----:B------:R-:W-:Y:S02]  /*21a0*/  FFMA R10, R119, R10, R147 ;  /* 0x0000000a770a7223 */ /* 0x000fe40000000093 */
[----:B------:R-:W-:Y:S01]  /*21b0*/  IMAD.MOV.U32 R147, RZ, RZ, R112 ;  /* 0x000000ffff937224 */ /* 0x000fe200078e0070 */
[----:B--2---:R-:W-:Y:S04]  /*21c0*/  STS.U16 [R14], R109 ;  /* 0x0000006d0e007388 */ /* 0x004fe80000000400 */
[----:B-----5:R-:W-:Y:S04]  /*21d0*/  STS.U16 [R14+0x400], R149 ;  /* 0x000400950e007388 */ /* 0x020fe80000000400 */
[----:B---3--:R-:W-:Y:S04]  /*21e0*/  STS.U16 [R14+0x800], R153 ;  /* 0x000800990e007388 */ /* 0x008fe80000000400 */
[----:B----4-:R-:W-:Y:S04]  /*21f0*/  STS.U16 [R14+0xc00], R81 ;  /* 0x000c00510e007388 */ /* 0x010fe80000000400 */
[----:B------:R-:W-:Y:S04]  /*2200*/  STS.U16 [R14+0x1000], R101 ;  /* 0x001000650e007388 */ /* 0x000fe80000000400 */
[----:B------:R-:W-:Y:S04]  /*2210*/  STS.U16 [R14+0x1400], R103 ;  /* 0x001400670e007388 */ /* 0x000fe80000000400 */
[----:B------:R0:W-:Y:S04]  /*2220*/  STS.U16 [R14+0x1800], R105 ;  /* 0x001800690e007388 */ /* 0x0001e80000000400 */
[----:B------:R1:W-:Y:S04]  /*2230*/  STS.U16 [R14+0x1c00], R107 ;  /* 0x001c006b0e007388 */ /* 0x0003e80000000400 */
[----:B------:R-:W-:Y:S01]  /*2240*/  STS.U16 [R20+0x200], R111 ;  /* 0x0002006f14007388 */ /* 0x000fe20000000400 */
[----:B0-----:R-:W-:-:S03]  /*2250*/  FMUL R105, R116, R85 ;  /* 0x0000005574697220 */ /* 0x001fc60000400000 */
[----:B------:R-:W-:Y:S01]  /*2260*/  STS.U16 [R20+0x600], R151 ;  /* 0x0006009714007388 */ /* 0x000fe20000000400 */
[----:B-1----:R-:W-:-:S03]  /*2270*/  FMUL R107, R117, R87 ;  /* 0x00000057756b7220 */ /* 0x002fc60000400000 */
[----:B------:R-:W-:Y:S04]  /*2280*/  STS.U16 [R20+0xa00], R155 ;  /* 0x000a009b14007388 */ /* 0x000fe80000000400 */
[----:B------:R-:W-:Y:S04]  /*2290*/  STS.U16 [R20+0xe00], R83 ;  /* 0x000e005314007388 */ /* 0x000fe80000000400 */
[----:B------:R-:W-:Y:S04]  /*22a0*/  STS.U16 [R20+0x1200], R93 ;  /* 0x0012005d14007388 */ /* 0x000fe80000000400 */
[----:B------:R-:W-:Y:S04]  /*22b0*/  STS.U16 [R20+0x1600], R95 ;  /* 0x0016005f14007388 */ /* 0x000fe80000000400 */
[----:B------:R-:W-:Y:S04]  /*22c0*/  STS.U16 [R20+0x1a00], R157 ;  /* 0x001a009d14007388 */ /* 0x000fe80000000400 */
[----:B------:R-:W-:Y:S04]  /*22d0*/  STS.U16 [R20+0x1e00], R159 ;  /* 0x001e009f14007388 */ /* 0x000fe80000000400 */
[----:B------:R-:W-:Y:S04]  /*22e0*/  STS [R3+0x3000], R108 ;  /* 0x0030006c03007388 */ /* 0x000fe80000000800 */
[----:B------:R-:W-:Y:S04]  /*22f0*/  STS [R3+0x3400], R110 ;  /* 0x0034006e03007388 */ /* 0x000fe80000000800 */
[----:B------:R-:W-:Y:S04]  /*2300*/  STS [R3+0x3800], R148 ;  /* 0x0038009403007388 */ /* 0x000fe80000000800 */
[----:B------:R-:W-:Y:S04]  /*2310*/  STS [R3+0x3c00], R150 ;  /* 0x003c009603007388 */ /* 0x000fe80000000800 */
[----:B------:R-:W-:Y:S06]  /*2320*/  BAR.SYNC.DEFER_BLOCKING 0x0 ;  /* 0x0000000000007b1d */ /* 0x000fec0000010000 */
[----:B------:R-:W-:Y:S04]  /*2330*/  LDSM.16.M88.4 R96, [R131+0x3000] ;  /* 0x003000008360783b */ /* 0x000fe80000000200 */
[----:B------:R-:W0:Y:S04]  /*2340*/  LDSM.16.M88.4 R80, [R2] ;  /* 0x000000000250783b */ /* 0x000e280000000200 */
[----:B------:R-:W1:Y:S04]  /*2350*/  LDSM.16.M88.4 R100, [R131+0x3800] ;  /* 0x003800008364783b */ /* 0x000e680000000200 */
[----:B------:R-:W2:Y:S04]  /*2360*/  LDSM.16.M88.4 R92, [R135+0x3000] ;  /* 0x00300000875c783b */ /* 0x000ea80000000200 */
[----:B------:R-:W3:Y:S04]  /*2370*/  LDSM.16.M88.4 R84, [R135+0x3800] ;  /* 0x003800008754783b */ /* 0x000ee80000000200 */
[----:B------:R-:W-:Y:S01]  /*2380*/  LDSM.16.M88.4 R108, [R136+0x3800] ;  /* 0x00380000886c783b */ /* 0x000fe20000000200 */
[-C--:B0-----:R-:W-:Y:S03]  /*2390*/  HMMA.16816.F32 R96, R96, R80.reuse, R104 ;  /* 0x000000506060723c */ /* 0x081fe60000001868 */
[----:B------:R-:W-:Y:S05]  /*23a0*/  LDSM.16.M88.4 R104, [R136+0x3000] ;  /* 0x003000008868783b */ /* 0x000fea0000000200 */
[----:B-1----:R-:W-:Y:S01]  /*23b0*/  HMMA.16816.F32 R100, R100, R80, R88 ;  /* 0x000000506464723c */ /* 0x002fe20000001858 */
[----:B------:R-:W0:Y:S11]  /*23c0*/  LDSM.16.M88.4 R88, [R139] ;  /* 0x000000008b58783b */ /* 0x000e360000000200 */
[----:B------:R-:W-:Y:S04]  /*23d0*/  @!UPT UIADD3 URZ, URZ, URZ, URZ ;  /* 0x0000003f3f3ff290 */ /* 0x000fe8000fffe03f */
[-C--:B--2---:R-:W-:Y:S01]  /*23e0*/  HMMA.16816.F32 R92, R92, R82.reuse, R96 ;  /* 0x000000525c5c723c */ /* 0x084fe20000001860 */
[----:B------:R-:W1:Y:S07]  /*23f0*/  LDSM.16.M88.4 R96, [R137+0x3000] ;  /* 0x003000008960783b */ /* 0x000e6e0000000200 */
[----:B---3--:R-:W-:Y:S01]  /*2400*/  HMMA.16816.F32 R84, R84, R82, R100 ;  /* 0x000000525454723c */ /* 0x008fe20000001864 */
[----:B------:R-:W2:Y:S11]  /*2410*/  LDSM.16.M88.4 R80, [R137+0x3800] ;  /* 0x003800008950783b */ /* 0x000eb60000000200 */
[----:B------:R-:W-:Y:S04]  /*2420*/  @!UPT UIADD3 URZ, URZ, URZ, URZ ;  /* 0x0000003f3f3ff290 */ /* 0x000fe8000fffe03f */
[-C--:B0-----:R-:W-:Y:S08]  /*2430*/  HMMA.16816.F32 R92, R104, R88.reuse, R92 ;  /* 0x00000058685c723c */ /* 0x081ff0000000185c */
[----:B------:R-:W-:Y:S11]  /*2440*/  HMMA.16816.F32 R108, R108, R88, R84 ;  /* 0x000000586c6c723c */ /* 0x000ff60000001854 */
[----:B------:R-:W-:Y:S05]  /*2450*/  @!UPT UIADD3 URZ, URZ, URZ, URZ ;  /* 0x0000003f3f3ff290 */ /* 0x000fea000fffe03f */
[-C--:B-1----:R-:W-:Y:S08]  /*2460*/  HMMA.16816.F32 R84, R96, R90.reuse, R92 ;  /* 0x0000005a6054723c */ /* 0x082ff0000000185c */
[----:B--2---:R-:W-:Y:S07]  /*2470*/  HMMA.16816.F32 R88, R80, R90, R108 ;  /* 0x0000005a5058723c */ /* 0x004fee000000186c */
[----:B------:R-:W-:-:S04]  /*2480*/  IMAD.MOV.U32 R80, RZ, RZ, 0x40 ;  /* 0x00000040ff507424 */ /* 0x000fc800078e00ff */
[C---:B------:R-:W-:Y:S02]  /*2490*/  IMAD R21, R80.reuse, c[0x0][0x1a4], R21 ;  /* 0x0000690050157a24 */ /* 0x040fe400078e0215 */
[----:B------:R-:W-:Y:S01]  /*24a0*/  IMAD R22, R80, c[0x0][0x1b4], R22 ;  /* 0x00006d0050167a24 */ /* 0x000fe200078e0216 */
[----:B------:R-:W-:Y:S01]  /*24b0*/  @P2 CALL.REL.NOINC `(.L_x_0) ;  /* 0x0000001000002944 */ /* 0x000fe20003c00000 */
[----:B------:R-:W-:Y:S05]  /*24c0*/  BRA `(.L_x_9) ;  /* 0xffffeb8000007947 */ /* 0x000fea000383ffff */
.L_x_0:
[----:B------:R-:W-:Y:S01]  /*24d0*/  IMAD R0, R18, c[0x0][0x1c0], RZ ;  /* 0x0000700012007a24 */ /* 0x000fe200078e02ff */
[----:B------:R-:W-:Y:S01]  /*24e0*/  MOV R33, R13 ;  /* 0x0000000d00217202 */ /* 0x000fe20000000f00 */
[----:B------:R-:W-:Y:S01]  /*24f0*/  IMAD R3, R17, c[0x0][0x1c4], RZ ;  /* 0x0000710011037a24 */ /* 0x000fe200078e02ff */
[----:B------:R-:W-:Y:S01]  /*2500*/  MOV R13, R10 ;  /* 0x0000000a000d7202 */ /* 0x000fe20000000f00 */
[----:B------:R-:W-:Y:S01]  /*2510*/  IMAD.SHL.U32 R2, R0, 0x2, RZ ;  /* 0x0000000200027824 */ /* 0x000fe200078e00ff */
[----:B------:R-:W-:Y:S01]  /*2520*/  FSETP.GEU.AND P4, PT, R33, 1.175494350822287508e-38, PT ;  /* 0x008000002100780b */ /* 0x000fe20003f8e000 */
[----:B------:R-:W-:Y:S01]  /*2530*/  IMAD.SHL.U32 R9, R3, 0x2, RZ ;  /* 0x0000000203097824 */ /* 0x000fe200078e00ff */
[----:B------:R-:W-:Y:S01]  /*2540*/  ISETP.GE.U32.AND P0, PT, R8, 0x20, PT ;  /* 0x000000200800780c */ /* 0x000fe20003f06070 */
[----:B------:R-:W-:Y:S01]  /*2550*/  IMAD.HI R0, R0, 0x2, RZ ;  /* 0x0000000200007827 */ /* 0x000fe200078e02ff */
[----:B------:R-:W-:Y:S01]  /*2560*/  SHF.R.U32.HI R4, RZ, 0x4, R19 ;  /* 0x00000004ff047819 */ /* 0x000fe20000011613 */
[----:B------:R-:W-:Y:S01]  /*2570*/  BAR.SYNC.DEFER_BLOCKING 0x0 ;  /* 0x0000000000007b1d */ /* 0x000fe20000010000 */
[----:B------:R-:W-:Y:S01]  /*2580*/  IADD3 R40, P1, P2, R9, c[0x0][0x178], R2 ;  /* 0x00005e0009287a10 */ /* 0x000fe20007a3e002 */
[----:B------:R-:W-:Y:S01]  /*2590*/  IMAD.HI R3, R3, 0x2, RZ ;  /* 0x0000000203037827 */ /* 0x000fe200078e02ff */
[----:B------:R-:W-:-:S02]  /*25a0*/  LOP3.LUT R8, R19, 0x18, RZ, 0xc0, !PT ;  /* 0x0000001813087812 */ /* 0x000fc400078ec0ff */
[----:B------:R-:W-:Y:S01]  /*25b0*/  LOP3.LUT R4, R4, 0x2, RZ, 0xc0, !PT ;  /* 0x0000000204047812 */ /* 0x000fe200078ec0ff */
[----:B------:R-:W-:Y:S01]  /*25c0*/  IMAD.MOV.U32 R23, RZ, RZ, R12 ;  /* 0x000000ffff177224 */ /* 0x000fe200078e000c */
[----:B------:R-:W-:Y:S01]  /*25d0*/  IADD3.X R42, R3, c[0x0][0x17c], R0, P1, P2 ;  /* 0x00005f00032a7a10 */ /* 0x000fe20000fe4400 */
[----:B------:R-:W-:Y:S01]  /*25e0*/  FMUL R0, R33, 8388608 ;  /* 0x4b00000021007820 */ /* 0x000fe20000400000 */
[----:B------:R-:W-:Y:S01]  /*25f0*/  FSETP.GEU.AND P1, PT, R13, 1.175494350822287508e-38, PT ;  /* 0x008000000d00780b */ /* 0x000fe20003f2e000 */
[C---:B------:R-:W-:Y:S01]  /*2600*/  FMUL R2, R23.reuse, 8388608 ;  /* 0x4b00000017027820 */ /* 0x040fe20000400000 */
[----:B------:R-:W-:Y:S01]  /*2610*/  FSETP.GEU.AND P5, PT, R23, 1.175494350822287508e-38, PT ;  /* 0x008000001700780b */ /* 0x000fe20003fae000 */
[----:B------:R-:W-:Y:S01]  /*2620*/  IMAD.MOV.U32 R21, RZ, RZ, R11 ;  /* 0x000000ffff157224 */ /* 0x000fe200078e000b */
[----:B------:R-:W-:Y:S01]  /*2630*/  FSEL R41, R0, R33, !P4 ;  /* 0x0000002100297208 */ /* 0x000fe20006000000 */
[----:B------:R-:W-:Y:S01]  /*2640*/  IMAD R27, R6, 0x8, R15 ;  /* 0x00000008061b7824 */ /* 0x000fe200078e020f */
[----:B------:R-:W-:Y:S01]  /*2650*/  FSEL R44, R2, R23, !P5 ;  /* 0x00000017022c7208 */ /* 0x000fe20006800000 */
[----:B------:R-:W-:Y:S01]  /*2660*/  FMUL R2, R21, 8388608 ;  /* 0x4b00000015027820 */ /* 0x000fe20000400000 */
[----:B------:R-:W-:Y:S01]  /*2670*/  IADD3 R0, R41, -0x3f3504f3, RZ ;  /* 0xc0cafb0d29007810 */ /* 0x000fe20007ffe0ff */
[----:B------:R-:W-:Y:S01]  /*2680*/  IMAD.SHL.U32 R10, R19, 0x10, RZ ;  /* 0x00000010130a7824 */ /* 0x000fe200078e00ff */
[----:B------:R-:W-:Y:S01]  /*2690*/  FSETP.GEU.AND P6, PT, R21, 1.175494350822287508e-38, PT ;  /* 0x008000001500780b */ /* 0x000fe20003fce000 */
[----:B------:R-:W-:Y:S01]  /*26a0*/  IMAD.U32 R14, R27, 0x4, R4 ;  /* 0x000000041b0e7824 */ /* 0x000fe200078e0004 */
[----:B------:R-:W-:-:S02]  /*26b0*/  LOP3.LUT R6, R0, 0xff800000, RZ, 0xc0, !PT ;  /* 0xff80000000067812 */ /* 0x000fc400078ec0ff */
[----:B------:R-:W-:Y:S02]  /*26c0*/  IADD3 R0, R44, -0x3f3504f3, RZ ;  /* 0xc0cafb0d2c007810 */ /* 0x000fe40007ffe0ff */
[----:B------:R-:W-:Y:S01]  /*26d0*/  FSEL R46, R2, R21, !P6 ;  /* 0x00000015022e7208 */ /* 0x000fe20007000000 */
[C---:B------:R-:W-:Y:S01]  /*26e0*/  FMUL R2, R13.reuse, 8388608 ;  /* 0x4b0000000d027820 */ /* 0x040fe20000400000 */
[----:B------:R-:W0:Y:S01]  /*26f0*/  I2F R3, R6 ;  /* 0x0000000600037306 */ /* 0x000e220000201400 */
[----:B------:R-:W-:Y:S02]  /*2700*/  LOP3.LUT R19, R0, 0xff800000, RZ, 0xc0, !PT ;  /* 0xff80000000137812 */ /* 0x000fe400078ec0ff */
[----:B------:R-:W-:Y:S02]  /*2710*/  IADD3 R0, R46, -0x3f3504f3, RZ ;  /* 0xc0cafb0d2e007810 */ /* 0x000fe40007ffe0ff */
[----:B------:R-:W-:Y:S02]  /*2720*/  FSEL R48, R2, R13, !P1 ;  /* 0x0000000d02307208 */ /* 0x000fe40004800000 */
[----:B------:R-:W-:Y:S01]  /*2730*/  FSETP.GT.AND P3, PT, |R13|, 8.50705917302346158658e+37, PT ;  /* 0x7e8000000d00780b */ /* 0x000fe20003f64200 */
[----:B------:R-:W-:Y:S01]  /*2740*/  I2F R9, R19 ;  /* 0x0000001300097306 */ /* 0x000fe20000201400 */
[----:B------:R-:W-:-:S02]  /*2750*/  LOP3.LUT R25, R0, 0xff800000, RZ, 0xc0, !PT ;  /* 0xff80000000197812 */ /* 0x000fc400078ec0ff */
[----:B------:R-:W-:Y:S02]  /*2760*/  IADD3 R0, R48, -0x3f3504f3, RZ ;  /* 0xc0cafb0d30007810 */ /* 0x000fe40007ffe0ff */
[C---:B------:R-:W-:Y:S02]  /*2770*/  FSETP.GEU.AND P2, PT, |R13|.reuse, 1.175494350822287508e-38, PT ;  /* 0x008000000d00780b */ /* 0x040fe40003f4e200 */
[----:B------:R-:W-:Y:S02]  /*2780*/  LOP3.LUT R27, R0, 0xff800000, RZ, 0xc0, !PT ;  /* 0xff800000001b7812 */ /* 0x000fe400078ec0ff */
[----:B------:R-:W-:Y:S02]  /*2790*/  FSEL R0, RZ, -23, P4 ;  /* 0xc1b80000ff007808 */ /* 0x000fe40002000000 */
[----:B------:R-:W-:Y:S01]  /*27a0*/  FSEL R4, RZ, -23, P6 ;  /* 0xc1b80000ff047808 */ /* 0x000fe20003000000 */
[----:B------:R-:W-:Y:S01]  /*27b0*/  @P3 FMUL R13, R13, 0.25 ;  /* 0x3e8000000d0d3820 */ /* 0x000fe20000400000 */
[----:B------:R-:W-:Y:S01]  /*27c0*/  FSETP.GT.AND P6, PT, |R21|, 8.50705917302346158658e+37, PT ;  /* 0x7e8000001500780b */ /* 0x000fe20003fc4200 */
[----:B0-----:R-:W-:Y:S01]  /*27d0*/  FFMA.FTZ R0, R3, 1.1920928955078125e-07, R0 ;  /* 0x3400000003007823 */ /* 0x001fe20000010000 */
[----:B------:R-:W-:Y:S01]  /*27e0*/  LEA R5, R8, R5, 0x5 ;  /* 0x0000000508057211 */ /* 0x000fe200078e28ff */
[----:B------:R-:W-:Y:S01]  /*27f0*/  @P3 FMUL R91, R91, 0.25 ;  /* 0x3e8000005b5b3820 */ /* 0x000fe20000400000 */
[----:B------:R-:W-:Y:S01]  /*2800*/  FSEL R3, RZ, -23, P1 ;  /* 0xc1b80000ff037808 */ /* 0x000fe20000800000 */
[----:B------:R-:W-:Y:S01]  /*2810*/  @P3 FMUL R90, R90, 0.25 ;  /* 0x3e8000005a5a3820 */ /* 0x000fe20000400000 */
[----:B------:R-:W-:Y:S01]  /*2820*/  LOP3.LUT R11, R10, 0x70, RZ, 0xc0, !PT ;  /* 0x000000700a0b7812 */ /* 0x000fe200078ec0ff */
[----:B------:R-:W-:Y:S01]  /*2830*/  IMAD.SHL.U32 R2, R5, 0x4, RZ ;  /* 0x0000000405027824 */ /* 0x000fe200078e00ff */
[----:B------:R-:W-:Y:S01]  /*2840*/  FSETP.GEU.AND P1, PT, |R21|, 1.175494350822287508e-38, PT ;  /* 0x008000001500780b */ /* 0x000fe20003f2e200 */
[----:B------:R-:W0:Y:S01]  /*2850*/  I2F R5, R25 ;  /* 0x0000001900057306 */ /* 0x000e220000201400 */
[----:B------:R-:W-:Y:S01]  /*2860*/  FSETP.GT.AND P3, PT, |R23|, 8.50705917302346158658e+37, PT ;  /* 0x7e8000001700780b */ /* 0x000fe20003f64200 */
[----:B------:R-:W-:Y:S01]  /*2870*/  @!P2 FMUL R13, R13, 16777216 ;  /* 0x4b8000000d0da820 */ /* 0x000fe20000400000 */
[----:B------:R-:W-:Y:S01]  /*2880*/  LEA.HI R38, R8, R11, RZ, 0x1f ;  /* 0x0000000b08267211 */ /* 0x000fe200078ff8ff */
[----:B------:R-:W-:Y:S01]  /*2890*/  @!P2 FMUL R91, R91, 16777216 ;  /* 0x4b8000005b5ba820 */ /* 0x000fe20000400000 */
[----:B------:R-:W-:Y:S01]  /*28a0*/  SHF.R.U32.HI R15, RZ, 0x1, R15 ;  /* 0x00000001ff0f7819 */ /* 0x000fe2000001160f */
[----:B------:R-:W-:Y:S01]  /*28b0*/  @!P2 FMUL R90, R90, 16777216 ;  /* 0x4b8000005a5aa820 */ /* 0x000fe20000400000 */
[----:B------:R-:W-:Y:S01]  /*28c0*/  FSETP.GEU.AND P2, PT, |R23|, 1.175494350822287508e-38, PT ;  /* 0x008000001700780b */ /* 0x000fe20003f4e200 */
[----:B------:R-:W1:Y:S01]  /*28d0*/  I2F R8, R27 ;  /* 0x0000001b00087306 */ /* 0x000e620000201400 */
[----:B------:R-:W-:Y:S01]  /*28e0*/  @P6 FMUL R21, R21, 0.25 ;  /* 0x3e80000015156820 */ /* 0x000fe20000400000 */
[----:B------:R-:W-:Y:S01]  /*28f0*/  LOP3.LUT R37, R2, R15, RZ, 0x3c, !PT ;  /* 0x0000000f02257212 */ /* 0x000fe200078e3cff */
[----:B------:R-:W-:Y:S01]  /*2900*/  @P6 FMUL R89, R89, 0.25 ;  /* 0x3e80000059596820 */ /* 0x000fe20000400000 */
[----:B------:R-:W-:Y:S01]  /*2910*/  FSETP.GT.AND P4, PT, |R33|, 8.50705917302346158658e+37, PT ;  /* 0x7e8000002100780b */ /* 0x000fe20003f84200 */
[----:B------:R-:W-:Y:S01]  /*2920*/  @!P1 FMUL R21, R21, 16777216 ;  /* 0x4b80000015159820 */ /* 0x000fe20000400000 */
[----:B------:R-:W-:Y:S01]  /*2930*/  FSEL R2, RZ, -23, P5 ;  /* 0xc1b80000ff027808 */ /* 0x000fe20002800000 */
[----:B------:R-:W-:Y:S01]  /*2940*/  @P3 FMUL R23, R23, 0.25 ;  /* 0x3e80000017173820 */ /* 0x000fe20000400000 */
[----:B------:R-:W-:Y:S01]  /*2950*/  FSETP.GEU.AND P5, PT, |R33|, 1.175494350822287508e-38, PT ;  /* 0x008000002100780b */ /* 0x000fe20003fae200 */
[----:B0-----:R-:W-:Y:S01]  /*2960*/  FFMA.FTZ R26, R5, 1.1920928955078125e-07, R4 ;  /* 0x34000000051a7823 */ /* 0x001fe20000010004 */
[----:B------:R-:W-:Y:S01]  /*2970*/  MOV R32, c[0x0][0x1c8] ;  /* 0x0000720000207a02 */ /* 0x000fe20000000f00 */
[----:B------:R-:W-:Y:S01]  /*2980*/  FFMA.FTZ R24, R9, 1.1920928955078125e-07, R2 ;  /* 0x3400000009187823 */ /* 0x000fe20000010002 */
[----:B------:R-:W-:Y:S01]  /*2990*/  MUFU.RCP R10, R13 ;  /* 0x0000000d000a7308 */ /* 0x000fe20000001000 */
[----:B------:R-:W-:Y:S01]  /*29a0*/  @!P2 FMUL R23, R23, 16777216 ;  /* 0x4b8000001717a820 */ /* 0x000fe20000400000 */
[----:B------:R-:W-:Y:S01]  /*29b0*/  IADD3 R36, R7, R14, RZ ;  /* 0x0000000e07247210 */ /* 0x000fe20007ffe0ff */
[----:B------:R-:W-:Y:S01]  /*29c0*/  IMAD R5, R16, c[0x0][0x1c8], RZ ;  /* 0x0000720010057a24 */ /* 0x000fe200078e02ff */
[----:B------:R-:W-:Y:S01]  /*29d0*/  IADD3 R6, R41, -R6, RZ ;  /* 0x8000000629067210 */ /* 0x000fe20007ffe0ff */
[----:B-1----:R-:W-:-:S02]  /*29e0*/  FFMA.FTZ R29, R8, 1.1920928955078125e-07, R3 ;  /* 0x34000000081d7823 */ /* 0x002fc40000010003 */
[----:B------:R-:W-:Y:S01]  /*29f0*/  @P4 FMUL R33, R33, 0.25 ;  /* 0x3e80000021214820 */ /* 0x000fe20000400000 */
[----:B------:R-:W0:Y:S01]  /*2a00*/  MUFU.RCP R2, R21 ;  /* 0x0000001500027308 */ /* 0x000e220000001000 */
[----:B------:R-:W-:Y:S02]  /*2a10*/  IMAD R9, R32, 0x8, R5 ;  /* 0x0000000820097824 */ /* 0x000fe400078e0205 */
[----:B------:R-:W-:Y:S02]  /*2a20*/  @P6 FMUL R88, R88, 0.25 ;  /* 0x3e80000058586820 */ /* 0x000fe40000400000 */
[----:B------:R-:W-:Y:S02]  /*2a30*/  @!P5 FMUL R33, R33, 16777216 ;  /* 0x4b8000002121d820 */ /* 0x000fe40000400000 */
[----:B------:R-:W-:Y:S01]  /*2a40*/  IMAD R12, R32, 0x8, R9 ;  /* 0x00000008200c7824 */ /* 0x000fe200078e0209 */
[----:B------:R-:W1:Y:S01]  /*2a50*/  MUFU.RCP R3, R23 ;  /* 0x0000001700037308 */ /* 0x000e620000001000 */
[----:B------:R-:W-:-:S02]  /*2a60*/  @!P1 FMUL R89, R89, 16777216 ;  /* 0x4b80000059599820 */ /* 0x000fc40000400000 */
[----:B------:R-:W-:Y:S01]  /*2a70*/  @!P1 FMUL R88, R88, 16777216 ;  /* 0x4b80000058589820 */ /* 0x000fe20000400000 */
[----:B------:R-:W-:Y:S01]  /*2a80*/  LEA R20, P1, R5, R40, 0x1 ;  /* 0x0000002805147211 */ /* 0x000fe200078208ff */
[----:B------:R-:W-:Y:S02]  /*2a90*/  @P3 FMUL R87, R87, 0.25 ;  /* 0x3e80000057573820 */ /* 0x000fe40000400000 */
[----:B------:R-:W-:Y:S01]  /*2aa0*/  @P3 FMUL R86, R86, 0.25 ;  /* 0x3e80000056563820 */ /* 0x000fe20000400000 */
[----:B------:R2:W3:Y:S01]  /*2ab0*/  MUFU.RCP R11, R33 ;  /* 0x00000021000b7308 */ /* 0x0004e20000001000 */
[----:B0-----:R-:W-:Y:S01]  /*2ac0*/  FMUL R16, R2, R89 ;  /* 0x0000005902107220 */ /* 0x001fe20000400000 */
[----:B------:R-:W-:Y:S01]  /*2ad0*/  LEA.HI.X.SX32 R21, R5, R42, 0x1, P1 ;  /* 0x0000002a05157211 */ /* 0x000fe200008f0eff */
[----:B------:R-:W-:Y:S02]  /*2ae0*/  @!P2 FMUL R87, R87, 16777216 ;  /* 0x4b8000005757a820 */ /* 0x000fe40000400000 */
[----:B------:R-:W-:Y:S01]  /*2af0*/  @!P2 FMUL R86, R86, 16777216 ;  /* 0x4b8000005656a820 */ /* 0x000fe20000400000 */
[----:B------:R-:W-:Y:S01]  /*2b00*/  LEA R8, P2, R9, R40, 0x1 ;  /* 0x0000002809087211 */ /* 0x000fe200078408ff */
[----:B------:R-:W-:-:S02]  /*2b10*/  @P4 FMUL R85, R85, 0.25 ;  /* 0x3e80000055554820 */ /* 0x000fc40000400000 */
[----:B--2---:R-:W-:Y:S01]  /*2b20*/  FMUL R33, R2, R88 ;  /* 0x0000005802217220 */ /* 0x004fe20000400000 */
[----:B------:R-:W-:Y:S01]  /*2b30*/  LEA R2, R32, R12, 0x3 ;  /* 0x0000000c20027211 */ /* 0x000fe200078e18ff */
[----:B-1----:R-:W-:Y:S01]  /*2b40*/  FMUL R30, R3, R87 ;  /* 0x00000057031e7220 */ /* 0x002fe20000400000 */
[----:B------:R-:W-:Y:S01]  /*2b50*/  LEA.HI.X.SX32 R9, R9, R42, 0x1, P2 ;  /* 0x0000002a09097211 */ /* 0x000fe200010f0eff */
[----:B------:R-:W-:Y:S01]  /*2b60*/  FMUL R35, R3, R86 ;  /* 0x0000005603237220 */ /* 0x000fe20000400000 */
[----:B------:R-:W-:Y:S01]  /*2b70*/  LEA R14, P1, R2, R40, 0x1 ;  /* 0x00000028020e7211 */ /* 0x000fe200078208ff */
[----:B------:R-:W-:Y:S01]  /*2b80*/  IMAD R3, R32, 0x8, R2 ;  /* 0x0000000820037824 */ /* 0x000fe200078e0202 */
[----:B------:R-:W-:Y:S01]  /*2b90*/  F2FP.PACK_AB R16, R16, R33 ;  /* 0x000000211010723e */ /* 0x000fe200000000ff */
[----:B------:R-:W-:Y:S01]  /*2ba0*/  @P4 FMUL R84, R84, 0.25 ;  /* 0x3e80000054544820 */ /* 0x000fe20000400000 */
[----:B------:R-:W-:Y:S01]  /*2bb0*/  LEA.HI.X.SX32 R15, R2, R42, 0x1, P1 ;  /* 0x0000002a020f7211 */ /* 0x000fe200008f0eff */
[----:B------:R-:W-:Y:S01]  /*2bc0*/  IMAD R13, R32, 0x8, R3 ;  /* 0x00000008200d7824 */ /* 0x000fe200078e0203 */
[----:B------:R-:W-:Y:S01]  /*2bd0*/  LEA R22, P1, R3, R40, 0x1 ;  /* 0x0000002803167211 */ /* 0x000fe200078208ff */
[----:B------:R-:W-:Y:S01]  /*2be0*/  @!P5 FMUL R85, R85, 16777216 ;  /* 0x4b8000005555d820 */ /* 0x000fe20000400000 */
[----:B------:R-:W-:Y:S01]  /*2bf0*/  F2FP.PACK_AB R30, R30, R35 ;  /* 0x000000231e1e723e */ /* 0x000fe200000000ff */
[----:B------:R-:W-:Y:S01]  /*2c00*/  @!P5 FMUL R84, R84, 16777216 ;  /* 0x4b8000005454d820 */ /* 0x000fe20000400000 */
[----:B------:R-:W-:Y:S01]  /*2c10*/  LEA R5, R32, R13, 0x3 ;  /* 0x0000000d20057211 */ /* 0x000fe200078e18ff */
[----:B---3--:R-:W-:Y:S01]  /*2c20*/  FMUL R4, R11, R85 ;  /* 0x000000550b047220 */ /* 0x008fe20000400000 */
[----:B------:R-:W-:Y:S01]  /*2c30*/  LEA.HI.X.SX32 R23, R3, R42, 0x1, P1 ;  /* 0x0000002a03177211 */ /* 0x000fe200008f0eff */
[----:B------:R-:W-:Y:S01]  /*2c40*/  FMUL R11, R11, R84 ;  /* 0x000000540b0b7220 */ /* 0x000fe20000400000 */
[----:B------:R-:W-:Y:S01]  /*2c50*/  PRMT R39, R30, 0x7610, R39 ;  /* 0x000076101e277816 */ /* 0x000fe20000000027 */
[----:B------:R-:W-:Y:S01]  /*2c60*/  FMUL R28, R10, R91 ;  /* 0x0000005b0a1c7220 */ /* 0x000fe20000400000 */
[----:B------:R-:W-:Y:S01]  /*2c70*/  PRMT R43, R16, 0x7632, R43 ;  /* 0x00007632102b7816 */ /* 0x000fe2000000002b */
[----:B------:R-:W-:Y:S01]  /*2c80*/  FMUL R31, R10, R90 ;  /* 0x0000005a0a1f7220 */ /* 0x000fe20000400000 */
[----:B------:R-:W-:Y:S01]  /*2c90*/  LEA R10, P3, R12, R40, 0x1 ;  /* 0x000000280c0a7211 */ /* 0x000fe200078608ff */
[----:B------:R-:W-:Y:S01]  /*2ca0*/  IMAD R32, R32, 0x8, R5 ;  /* 0x0000000820207824 */ /* 0x000fe200078e0205 */
[----:B------:R-:W-:Y:S01]  /*2cb0*/  F2FP.PACK_AB R34, R4, R11 ;  /* 0x0000000b0422723e */ /* 0x000fe200000000ff */
[----:B------:R-:W-:Y:S01]  /*2cc0*/  FADD R6, R6, -1 ;  /* 0xbf80000006067421 */ /* 0x000fe20000000000 */
[----:B------:R-:W-:Y:S01]  /*2cd0*/  LEA.HI.X.SX32 R11, R12, R42, 0x1, P3 ;  /* 0x0000002a0c0b7211 */ /* 0x000fe200018f0eff */
[----:B------:R-:W-:Y:S01]  /*2ce0*/  IMAD.IADD R25, R46, 0x1, -R25 ;  /* 0x000000012e197824 */ /* 0x000fe200078e0a19 */
[-C--:B------:R-:W-:Y:S01]  /*2cf0*/  LEA R2, P3, R5, R40.reuse, 0x1 ;  /* 0x0000002805027211 */ /* 0x080fe200078608ff */
[----:B------:R0:W-:Y:S01]  /*2d00*/  STS.U16 [R36], R34 ;  /* 0x0000002224007388 */ /* 0x0001e20000000400 */
[----:B------:R-:W-:-:S02]  /*2d10*/  LEA R4, P4, R32, R40, 0x1 ;  /* 0x0000002820047211 */ /* 0x000fc400078808ff */
[----:B------:R-:W-:Y:S02]  /*2d20*/  LEA.HI.X.SX32 R3, R5, R42, 0x1, P3 ;  /* 0x0000002a05037211 */ /* 0x000fe400018f0eff */
[C---:B------:R-:W-:Y:S02]  /*2d30*/  LEA R12, P2, R13.reuse, R40, 0x1 ;  /* 0x000000280d0c7211 */ /* 0x040fe400078408ff */
[-C--:B------:R-:W-:Y:S02]  /*2d40*/  LEA.HI.X.SX32 R5, R32, R42.reuse, 0x1, P4 ;  /* 0x0000002a20057211 */ /* 0x080fe400020f0eff */
[----:B------:R-:W-:Y:S02]  /*2d50*/  PRMT R35, R34, 0x7632, R35 ;  /* 0x0000763222237816 */ /* 0x000fe40000000023 */
[----:B------:R-:W-:Y:S02]  /*2d60*/  LOP3.LUT R32, R36, 0x20, RZ, 0x3c, !PT ;  /* 0x0000002024207812 */ /* 0x000fe400078e3cff */
[----:B------:R-:W-:Y:S01]  /*2d70*/  PRMT R40, R30, 0x7632, R40 ;  /* 0x000076321e287816 */ /* 0x000fe20000000028 */
[----:B------:R-:W-:Y:S01]  /*2d80*/  STS.U16 [R36+0x80], R35 ;  /* 0x0000802324007388 */ /* 0x000fe20000000400 */
[----:B------:R-:W-:Y:S01]  /*2d90*/  F2FP.PACK_AB R28, R28, R31 ;  /* 0x0000001f1c1c723e */ /* 0x000fe200000000ff */
[----:B------:R-:W-:Y:S01]  /*2da0*/  IMAD.MOV.U32 R31, RZ, RZ, 0x3dc6b27f ;  /* 0x3dc6b27fff1f7424 */ /* 0x000fe200078e00ff */
[----:B------:R-:W-:Y:S01]  /*2db0*/  LEA.HI.X.SX32 R13, R13, R42, 0x1, P2 ;  /* 0x0000002a0d0d7211 */ /* 0x000fe200010f0eff */
[----:B------:R-:W-:Y:S01]  /*2dc0*/  STS.U16 [R32+0x400], R39 ;  /* 0x0004002720007388 */ /* 0x000fe20000000400 */
[----:B------:R-:W-:-:S02]  /*2dd0*/  LOP3.LUT R30, R36, 0x40, RZ, 0x3c, !PT ;  /* 0x00000040241e7812 */ /* 0x000fc400078e3cff */
[----:B------:R-:W-:Y:S01]  /*2de0*/  PRMT R42, R16, 0x7610, R42 ;  /* 0x00007610102a7816 */ /* 0x000fe2000000002a */
[----:B------:R1:W-:Y:S01]  /*2df0*/  STS.U16 [R32+0x480], R40 ;  /* 0x0004802820007388 */ /* 0x0003e20000000400 */
[----:B------:R-:W-:Y:S02]  /*2e00*/  LOP3.LUT R33, R36, 0x60, RZ, 0x3c, !PT ;  /* 0x0000006024217812 */ /* 0x000fe400078e3cff */
[----:B0-----:R-:W-:Y:S01]  /*2e10*/  PRMT R34, R28, 0x7610, R34 ;  /* 0x000076101c227816 */ /* 0x001fe20000000022 */
[----:B------:R-:W-:Y:S01]  /*2e20*/  STS.U16 [R30+0x800], R42 ;  /* 0x0008002a1e007388 */ /* 0x000fe20000000400 */
[----:B------:R-:W-:Y:S01]  /*2e30*/  IADD3 R16, R44, -R19, RZ ;  /* 0x800000132c107210 */ /* 0x000fe20007ffe0ff */
[----:B------:R-:W-:Y:S01]  /*2e40*/  FFMA.FTZ R19, R6, R31, -0.16845393180847167969 ;  /* 0xbe2c7f3006137423 */ /* 0x000fe2000001001f */
[----:B------:R-:W-:Y:S01]  /*2e50*/  ISETP.GE.U32.AND P4, PT, R41, 0x7f800000, PT ;  /* 0x7f8000002900780c */ /* 0x000fe20003f86070 */
[----:B------:R0:W-:Y:S01]  /*2e60*/  STS.U16 [R30+0x880], R43 ;  /* 0x0008802b1e007388 */ /* 0x0001e20000000400 */
[----:B------:R-:W-:Y:S01]  /*2e70*/  ISETP.GE.U32.AND P5, PT, R44, 0x7f800000, PT ;  /* 0x7f8000002c00780c */ /* 0x000fe20003fa6070 */
[----:B------:R-:W-:Y:S01]  /*2e80*/  FADD R16, R16, -1 ;  /* 0xbf80000010107421 */ /* 0x000fe20000000000 */
[----:B-1----:R-:W-:Y:S01]  /*2e90*/  PRMT R32, R28, 0x7632, R32 ;  /* 0x000076321c207816 */ /* 0x002fe20000000020 */
[----:B------:R-:W-:Y:S01]  /*2ea0*/  STS.U16 [R33+0xc00], R34 ;  /* 0x000c002221007388 */ /* 0x000fe20000000400 */
[----:B------:R-:W-:Y:S01]  /*2eb0*/  IADD3 R28, R48, -R27, RZ ;  /* 0x8000001b301c7210 */ /* 0x000fe20007ffe0ff */
[----:B------:R-:W-:Y:S01]  /*2ec0*/  FFMA.FTZ R19, R6, R19, 0.1716887056827545166 ;  /* 0x3e2fcf2a06137423 */ /* 0x000fe20000010013 */
[----:B------:R-:W-:Y:S01]  /*2ed0*/  ISETP.GE.U32.AND P3, PT, R46, 0x7f800000, PT ;  /* 0x7f8000002e00780c */ /* 0x000fe20003f66070 */
[----:B------:R-:W-:Y:S01]  /*2ee0*/  STS.U16 [R33+0xc80], R32 ;  /* 0x000c802021007388 */ /* 0x000fe20000000400 */
[----:B------:R-:W-:-:S03]  /*2ef0*/  FADD R27, R25, -1 ;  /* 0xbf800000191b7421 */ /* 0x000fc60000000000 */
[----:B------:R-:W-:Y:S01]  /*2f00*/  BAR.SYNC.DEFER_BLOCKING 0x0 ;  /* 0x0000000000007b1d */ /* 0x000fe20000010000 */
[----:B------:R-:W-:Y:S01]  /*2f10*/  FFMA.FTZ R25, R16, R31, -0.16845393180847167969 ;  /* 0xbe2c7f3010197423 */ /* 0x000fe2000001001f */
[----:B------:R-:W-:Y:S01]  /*2f20*/  FSETP.NEU.AND P2, PT, R41, RZ, PT ;  /* 0x000000ff2900720b */ /* 0x000fe20003f4d000 */
[----:B0-----:R-:W-:Y:S01]  /*2f30*/  FADD R30, R28, -1 ;  /* 0xbf8000001c1e7421 */ /* 0x001fe20000000000 */
[----:B------:R-:W-:Y:S01]  /*2f40*/  ISETP.GE.U32.AND P1, PT, R48, 0x7f800000, PT ;  /* 0x7f8000003000780c */ /* 0x000fe20003f26070 */
[----:B------:R-:W-:Y:S02]  /*2f50*/  FFMA.FTZ R19, R6, R19, -0.17900948226451873779 ;  /* 0xbe374e4306137423 */ /* 0x000fe40000010013 */
[----:B------:R-:W-:Y:S02]  /*2f60*/  FFMA.FTZ R28, R27, R31, -0.16845393180847167969 ;  /* 0xbe2c7f301b1c7423 */ /* 0x000fe4000001001f */
[----:B------:R-:W-:Y:S02]  /*2f70*/  FFMA.FTZ R25, R16, R25, 0.1716887056827545166 ;  /* 0x3e2fcf2a10197423 */ /* 0x000fe40000010019 */
[----:B------:R-:W-:-:S02]  /*2f80*/  FFMA.FTZ R19, R6, R19, 0.20512372255325317383 ;  /* 0x3e520bf406137423 */ /* 0x000fc40000010013 */
[C---:B------:R-:W-:Y:S02]  /*2f90*/  FFMA.FTZ R28, R27.reuse, R28, 0.1716887056827545166 ;  /* 0x3e2fcf2a1b1c7423 */ /* 0x040fe4000001001c */
[----:B------:R-:W-:Y:S02]  /*2fa0*/  FFMA.FTZ R25, R16, R25, -0.17900948226451873779 ;  /* 0xbe374e4310197423 */ /* 0x000fe40000010019 */
[----:B------:R-:W-:Y:S02]  /*2fb0*/  FFMA.FTZ R19, R6, R19, -0.24046532809734344482 ;  /* 0xbe763c8b06137423 */ /* 0x000fe40000010013 */
[C---:B------:R-:W-:Y:S02]  /*2fc0*/  FFMA.FTZ R28, R27.reuse, R28, -0.17900948226451873779 ;  /* 0xbe374e431b1c7423 */ /* 0x040fe4000001001c */
[----:B------:R-:W-:Y:S02]  /*2fd0*/  FFMA.FTZ R25, R16, R25, 0.20512372255325317383 ;  /* 0x3e520bf410197423 */ /* 0x000fe40000010019 */
[----:B------:R-:W-:Y:S01]  /*2fe0*/  FFMA.FTZ R19, R6, R19, 0.28857114911079406738 ;  /* 0x3e93bf9906137423 */ /* 0x000fe20000010013 */
[----:B------:R-:W0:Y:S01]  /*2ff0*/  LDS R33, [R37] ;  /* 0x0000000025217984 */ /* 0x000e220000000800 */
[----:B------:R-:W-:-:S02]  /*3000*/  FFMA.FTZ R28, R27, R28, 0.20512372255325317383 ;  /* 0x3e520bf41b1c7423 */ /* 0x000fc4000001001c */
[----:B------:R-:W-:Y:S01]  /*3010*/  FFMA.FTZ R25, R16, R25, -0.24046532809734344482 ;  /* 0xbe763c8b10197423 */ /* 0x000fe20000010019 */
[----:B------:R-:W1:Y:S01]  /*3020*/  LDS R35, [R37+0x100] ;  /* 0x0001000025237984 */ /* 0x000e620000000800 */
[----:B------:R-:W-:Y:S02]  /*3030*/  FFMA.FTZ R19, R6, R19, -0.36067417263984680176 ;  /* 0xbeb8aa4906137423 */ /* 0x000fe40000010013 */
[----:B------:R-:W-:Y:S01]  /*3040*/  FFMA.FTZ R28, R27, R28, -0.24046532809734344482 ;  /* 0xbe763c8b1b1c7423 */ /* 0x000fe2000001001c */
[----:B------:R-:W2:Y:S01]  /*3050*/  LDS R39, [R37+0x200] ;  /* 0x0002000025277984 */ /* 0x000ea20000000800 */
[----:B------:R-:W-:Y:S02]  /*3060*/  FFMA.FTZ R25, R16, R25, 0.28857114911079406738 ;  /* 0x3e93bf9910197423 */ /* 0x000fe40000010019 */
[----:B------:R-:W-:Y:S01]  /*3070*/  FFMA.FTZ R31, R30, R31, -0.16845393180847167969 ;  /* 0xbe2c7f301e1f7423 */ /* 0x000fe2000001001f */
[----:B------:R-:W3:Y:S01]  /*3080*/  LDS R37, [R37+0x300] ;  /* 0x0003000025257984 */ /* 0x000ee20000000800 */
[----:B------:R-:W-:-:S02]  /*3090*/  FFMA.FTZ R19, R6, R19, 0.48089820146560668945 ;  /* 0x3ef6384a06137423 */ /* 0x000fc40000010013 */
[C---:B------:R-:W-:Y:S02]  /*30a0*/  FFMA.FTZ R28, R27.reuse, R28, 0.28857114911079406738 ;  /* 0x3e93bf991b1c7423 */ /* 0x040fe4000001001c */
[----:B------:R-:W-:Y:S02]  /*30b0*/  FFMA.FTZ R25, R16, R25, -0.36067417263984680176 ;  /* 0xbeb8aa4910197423 */ /* 0x000fe40000010019 */
[----:B------:R-:W-:Y:S02]  /*30c0*/  FFMA.FTZ R31, R30, R31, 0.1716887056827545166 ;  /* 0x3e2fcf2a1e1f7423 */ /* 0x000fe4000001001f */
[----:B------:R-:W-:Y:S02]  /*30d0*/  FFMA.FTZ R19, R6, R19, -0.72134751081466674805 ;  /* 0xbf38aa3b06137423 */ /* 0x000fe40000010013 */
[----:B------:R-:W-:Y:S02]  /*30e0*/  FFMA.FTZ R28, R27, R28, -0.36067417263984680176 ;  /* 0xbeb8aa491b1c7423 */ /* 0x000fe4000001001c */
[----:B------:R-:W-:-:S02]  /*30f0*/  FFMA.FTZ R25, R16, R25, 0.48089820146560668945 ;  /* 0x3ef6384a10197423 */ /* 0x000fc40000010019 */
[----:B------:R-:W-:Y:S02]  /*3100*/  FFMA.FTZ R31, R30, R31, -0.17900948226451873779 ;  /* 0xbe374e431e1f7423 */ /* 0x000fe4000001001f */
[----:B------:R-:W-:Y:S02]  /*3110*/  FMUL R19, R6, R19 ;  /* 0x0000001306137220 */ /* 0x000fe40000400000 */
[----:B------:R-:W-:Y:S02]  /*3120*/  FFMA.FTZ R25, R16, R25, -0.72134751081466674805 ;  /* 0xbf38aa3b10197423 */ /* 0x000fe40000010019 */
[----:B------:R-:W-:Y:S02]  /*3130*/  FFMA.FTZ R28, R27, R28, 0.48089820146560668945 ;  /* 0x3ef6384a1b1c7423 */ /* 0x000fe4000001001c */
[----:B------:R-:W-:Y:S02]  /*3140*/  FFMA.FTZ R31, R30, R31, 0.20512372255325317383 ;  /* 0x3e520bf41e1f7423 */ /* 0x000fe4000001001f */
[----:B------:R-:W-:-:S02]  /*3150*/  FMUL R19, R6, R19 ;  /* 0x0000001306137220 */ /* 0x000fc40000400000 */
[----:B------:R-:W-:Y:S01]  /*3160*/  FMUL R25, R16, R25 ;  /* 0x0000001910197220 */ /* 0x000fe20000400000 */
[----:B0-----:R1:W-:Y:S01]  /*3170*/  STG.E.U16 [R20.64], R33 ;  /* 0x0000002114007986 */ /* 0x0013e2000c101506 */
[C---:B------:R-:W-:Y:S02]  /*3180*/  FFMA.FTZ R28, R27.reuse, R28, -0.72134751081466674805 ;  /* 0xbf38aa3b1b1c7423 */ /* 0x040fe4000001001c */
[----:B------:R-:W-:Y:S02]  /*3190*/  FFMA.FTZ R31, R30, R31, -0.24046532809734344482 ;  /* 0xbe763c8b1e1f7423 */ /* 0x000fe4000001001f */
[----:B------:R-:W-:Y:S02]  /*31a0*/  FFMA.FTZ R19, R6, 1.4426950216293334961, R19 ;  /* 0x3fb8aa3b06137823 */ /* 0x000fe40000010013 */
[----:B------:R-:W-:Y:S02]  /*31b0*/  FMUL R25, R16, R25 ;  /* 0x0000001910197220 */ /* 0x000fe40000400000 */
[----:B------:R-:W-:-:S02]  /*31c0*/  FMUL R28, R27, R28 ;  /* 0x0000001c1b1c7220 */ /* 0x000fc40000400000 */
[----:B------:R-:W-:Y:S01]  /*31d0*/  @P4 IMAD.MOV.U32 R6, RZ, RZ, 0x7f800000 ;  /* 0x7f800000ff064424 */ /* 0x000fe200078e00ff */
[----:B-1----:R-:W-:Y:S01]  /*31e0*/  PRMT R21, R35, 0x7632, R21 ;  /* 0x0000763223157816 */ /* 0x002fe20000000015 */
[----:B------:R-:W-:Y:S02]  /*31f0*/  FFMA.FTZ R31, R30, R31, 0.28857114911079406738 ;  /* 0x3e93bf991e1f7423 */ /* 0x000fe4000001001f */
[----:B------:R-:W-:Y:S01]  /*3200*/  FADD R0, R0, R19 ;  /* 0x0000001300007221 */ /* 0x000fe20000000000 */
[----:B------:R-:W-:Y:S01]  /*3210*/  @P5 MOV R19, 0x7f800000 ;  /* 0x7f80000000135802 */ /* 0x000fe20000000f00 */
[----:B------:R-:W-:Y:S01]  /*3220*/  FFMA.FTZ R25, R16, 1.4426950216293334961, R25 ;  /* 0x3fb8aa3b10197823 */ /* 0x000fe20000010019 */
[----:B------:R-:W-:Y:S01]  /*3230*/  PRMT R16, R33, 0x7632, R16 ;  /* 0x0000763221107816 */ /* 0x000fe20000000010 */
[----:B------:R-:W-:Y:S02]  /*3240*/  FMUL R28, R27, R28 ;  /* 0x0000001c1b1c7220 */ /* 0x000fe40000400000 */
[----:B------:R-:W-:Y:S01]  /*3250*/  @P4 FFMA.FTZ R0, R41, R6, +INF ;  /* 0x7f80000029004423 */ /* 0x000fe20000010006 */
[----:B------:R-:W-:Y:S01]  /*3260*/  FSETP.NEU.AND P4, PT, R44, RZ, PT ;  /* 0x000000ff2c00720b */ /* 0x000fe20003f8d000 */
[----:B------:R-:W-:Y:S01]  /*3270*/  FFMA.FTZ R31, R30, R31, -0.36067417263984680176 ;  /* 0xbeb8aa491e1f7423 */ /* 0x000fe2000001001f */
[----:B------:R2:W-:Y:S01]  /*3280*/  STG.E.U16 [R8.64], R16 ;  /* 0x0000001008007986 */ /* 0x0005e2000c101506 */
[----:B------:R-:W-:Y:S01]  /*3290*/  FFMA.FTZ R27, R27, 1.4426950216293334961, R28 ;  /* 0x3fb8aa3b1b1b7823 */ /* 0x000fe2000001001c */
[----:B------:R-:W-:Y:S01]  /*32a0*/  FSEL R0, R0, -INF , P2 ;  /* 0xff80000000007808 */ /* 0x000fe20001000000 */
[----:B------:R-:W-:Y:S01]  /*32b0*/  FADD R24, R24, R25 ;  /* 0x0000001918187221 */ /* 0x000fe20000000000 */
[----:B------:R0:W-:Y:S01]  /*32c0*/  STG.E.U16 [R10.64], R35 ;  /* 0x000000230a007986 */ /* 0x0001e2000c101506 */
[----:B------:R-:W-:-:S02]  /*32d0*/  @P3 IMAD.MOV.U32 R25, RZ, RZ, 0x7f800000 ;  /* 0x7f800000ff193424 */ /* 0x000fc400078e00ff */
[----:B------:R-:W-:Y:S01]  /*32e0*/  @P5 FFMA.FTZ R24, R44, R19, +INF ;  /* 0x7f8000002c185423 */ /* 0x000fe20000010013 */
[----:B------:R0:W-:Y:S01]  /*32f0*/  STG.E.U16 [R14.64], R21 ;  /* 0x000000150e007986 */ /* 0x0001e2000c101506 */
[----:B------:R-:W-:Y:S01]  /*3300*/  FFMA.FTZ R31, R30, R31, 0.48089820146560668945 ;  /* 0x3ef6384a1e1f7423 */ /* 0x000fe2000001001f */
[----:B------:R-:W-:Y:S01]  /*3310*/  FSETP.NEU.AND P5, PT, R46, RZ, PT ;  /* 0x000000ff2e00720b */ /* 0x000fe20003fad000 */
[----:B------:R-:W-:Y:S01]  /*3320*/  FADD R26, R26, R27 ;  /* 0x0000001b1a1a7221 */ /* 0x000fe20000000000 */
[----:B--2---:R-:W-:Y:S01]  /*3330*/  PRMT R9, R39, 0x7632, R9 ;  /* 0x0000763227097816 */ /* 0x004fe20000000009 */
[----:B------:R-:W-:Y:S01]  /*3340*/  @P3 FFMA.FTZ R26, R46, R25, +INF ;  /* 0x7f8000002e1a3423 */ /* 0x000fe20000010019 */
[----:B------:R-:W-:Y:S01]  /*3350*/  FSEL R25, R24, -INF , P4 ;  /* 0xff80000018197808 */ /* 0x000fe20002000000 */
[----:B------:R-:W-:Y:S01]  /*3360*/  FFMA.FTZ R31, R30, R31, -0.72134751081466674805 ;  /* 0xbf38aa3b1e1f7423 */ /* 0x000fe2000001001f */
[----:B------:R0:W-:Y:S01]  /*3370*/  STG.E.U16 [R22.64], R39 ;  /* 0x0000002716007986 */ /* 0x0001e2000c101506 */
[----:B------:R-:W-:Y:S01]  /*3380*/  FFMA R24, R0, 0.69314718246459960938, R113 ;  /* 0x3f31721800187823 */ /* 0x000fe20000000071 */
[----:B---3--:R-:W-:Y:S01]  /*3390*/  PRMT R0, R37, 0x7632, R0 ;  /* 0x0000763225007816 */ /* 0x008fe20000000000 */
[----:B------:R-:W-:Y:S01]  /*33a0*/  FMUL R31, R30, R31 ;  /* 0x0000001f1e1f7220 */ /* 0x000fe20000400000 */
[----:B------:R0:W-:Y:S01]  /*33b0*/  STG.E.U16 [R12.64], R9 ;  /* 0x000000090c007986 */ /* 0x0001e2000c101506 */
[----:B------:R-:W-:Y:S01]  /*33c0*/  @P1 MOV R27, 0x7f800000 ;  /* 0x7f800000001b1802 */ /* 0x000fe20000000f00 */
[----:B------:R-:W-:Y:S01]  /*33d0*/  FFMA R25, R25, 0.69314718246459960938, R112 ;  /* 0x3f31721819197823 */ /* 0x000fe20000000070 */
[----:B------:R-:W-:Y:S01]  /*33e0*/  FSETP.NEU.AND P3, PT, R48, RZ, PT ;  /* 0x000000ff3000720b */ /* 0x000fe20003f6d000 */
[----:B------:R0:W-:Y:S01]  /*33f0*/  STG.E.U16 [R2.64], R37 ;  /* 0x0000002502007986 */ /* 0x0001e2000c101506 */
[----:B------:R-:W-:Y:S01]  /*3400*/  FMUL R31, R30, R31 ;  /* 0x0000001f1e1f7220 */ /* 0x000fe20000400000 */
[----:B------:R-:W-:-:S02]  /*3410*/  FSEL R19, R26, -INF , P5 ;  /* 0xff8000001a137808 */ /* 0x000fc40002800000 */
[----:B------:R0:W-:Y:S01]  /*3420*/  STG.E.U16 [R4.64], R0 ;  /* 0x0000000004007986 */ /* 0x0001e2000c101506 */
[----:B------:R-:W-:Y:S02]  /*3430*/  FFMA.FTZ R30, R30, 1.4426950216293334961, R31 ;  /* 0x3fb8aa3b1e1e7823 */ /* 0x000fe4000001001f */
[----:B------:R-:W-:Y:S02]  /*3440*/  FFMA R26, R19, 0.69314718246459960938, R114 ;  /* 0x3f317218131a7823 */ /* 0x000fe40000000072 */
[----:B------:R-:W-:Y:S02]  /*3450*/  FADD R29, R29, R30 ;  /* 0x0000001e1d1d7221 */ /* 0x000fe40000000000 */
[----:B------:R-:W-:-:S05]  /*3460*/  @P1 FFMA.FTZ R29, R48, R27, +INF ;  /* 0x7f800000301d1423 */ /* 0x000fca000001001b */
[----:B------:R-:W-:-:S05]  /*3470*/  FSEL R6, R29, -INF , P3 ;  /* 0xff8000001d067808 */ /* 0x000fca0001800000 */
[----:B------:R-:W-:Y:S01]  /*3480*/  FFMA R27, R6, 0.69314718246459960938, R115 ;  /* 0x3f317218061b7823 */ /* 0x000fe20000000073 */
[----:B------:R-:W-:Y:S06]  /*3490*/  BAR.SYNC.DEFER_BLOCKING 0x0 ;  /* 0x0000000000007b1d */ /* 0x000fec0000010000 */
[----:B------:R0:W-:Y:S04]  /*34a0*/  STS.128 [R7.X4], R24 ;  /* 0x0000001807007388 */ /* 0x0001e80000004c00 */
[----:B------:R-:W-:Y:S06]  /*34b0*/  BAR.SYNC.DEFER_BLOCKING 0x0 ;  /* 0x0000000000007b1d */ /* 0x000fec0000010000 */
[----:B------:R-:W-:Y:S05]  /*34c0*/  @P0 EXIT ;  /* 0x000000000000094d */ /* 0x000fea0003800000 */
[----:B0-----:R-:W0:Y:S01]  /*34d0*/  LDS R5, [R38] ;  /* 0x0000000026057984 */ /* 0x001e220000000800 */
[----:B------:R-:W-:-:S02]  /*34e0*/  IMAD R18, R18, c[0x0][0x1cc], RZ ;  /* 0x0000730012127a24 */ /* 0x000fc400078e02ff */
[C---:B------:R-:W-:Y:S02]  /*34f0*/  IMAD.SHL.U32 R3, R17.reuse, 0x4, RZ ;  /* 0x0000000411037824 */ /* 0x040fe400078e00ff */
[----:B------:R-:W-:Y:S01]  /*3500*/  IMAD.HI R17, R17, 0x4, RZ ;  /* 0x0000000411117827 */ /* 0x000fe200078e02ff */
[----:B------:R-:W-:-:S03]  /*3510*/  SHF.L.U32 R2, R18, 0x2, RZ ;  /* 0x0000000212027819 */ /* 0x000fc600000006ff */
[----:B------:R-:W-:Y:S01]  /*3520*/  IMAD.HI R18, R18, 0x4, RZ ;  /* 0x0000000412127827 */ /* 0x000fe200078e02ff */
[----:B------:R-:W-:-:S04]  /*3530*/  IADD3 R2, P0, P1, R3, c[0x0][0x180], R2 ;  /* 0x0000600003027a10 */ /* 0x000fc8000791e002 */
[----:B------:R-:W-:-:S05]  /*3540*/  IADD3.X R3, R17, c[0x0][0x184], R18, P0, P1 ;  /* 0x0000610011037a10 */ /* 0x000fca00007e2412 */
[----:B0-----:R-:W-:Y:S01]  /*3550*/  STG.E [R2.64], R5 ;  /* 0x0000000502007986 */ /* 0x001fe2000c101906 */
[----:B------:R-:W-:Y:S05]  /*3560*/  EXIT ;  /* 0x000000000000794d */ /* 0x000fea0003800000 */
.L_x_10:
[----:B------:R-:W-:-:S00]  /*3570*/  BRA `(.L_x_10) ;  /* 0xfffffff000007947 */ /* 0x000fc0000383ffff */
[----:B------:R-:W-:-:S00]  /*3580*/  NOP ;  /* 0x0000000000007918 */ /* 0x000fc00000000000 */
[----:B------:R-:W-:-:S00]  /*3590*/  NOP ;  /* 0x0000000000007918 */ /* 0x000fc00000000000 */
[----:B------:R-:W-:-:S00]  /*35a0*/  NOP ;  /* 0x0000000000007918 */ /* 0x000fc00000000000 */
[----:B------:R-:W-:-:S00]  /*35b0*/  NOP ;  /* 0x0000000000007918 */ /* 0x000fc00000000000 */
[----:B------:R-:W-:-:S00]  /*35c0*/  NOP ;  /* 0x0000000000007918 */ /* 0x000fc00000000000 */
[----:B------:R-:W-:-:S00]  /*35d0*/  NOP ;  /* 0x0000000000007918 */ /* 0x000fc00000000000 */
[----:B------:R-:W-:-:S00]  /*35e0*/  NOP ;  /* 0x0000000000007918 */ /* 0x000fc00000000000 */
[----:B------:R-:W-:-:S00]  /*35f0*/  NOP ;  /* 0x0000000000007918 */ /* 0x000fc00000000000 */
.L_x_11:


//--------------------- .nv.global.init           --------------------------
	.section	.nv.global.init,"aw",@progbits
.nv.global.init:
	.type		_$_str,@object
	.size		_$_str,(.L_0 - _$_str)
_$_str:
        /*0000*/ 	.byte	0x5f, 0x5f, 0x43, 0x55, 0x44, 0x41, 0x5f, 0x46, 0x54, 0x5a, 0x00
.L_0:


//--------------------- .nv.shared.attn_fwd       --------------------------
	.section	.nv.shared.attn_fwd,"aw",@nobits
	.sectionflags	@""
	.align	16
